//
// Generated by NVIDIA NVVM Compiler
//
// Compiler Build ID: CL-36424714
// Cuda compilation tools, release 13.0, V13.0.88
// Based on NVVM 20.0.0
//

.version 9.0
.target sm_100
.address_size 64

	// .globl	l2distance_f32

.visible .entry l2distance_f32(
	.param .u64 .ptr .align 1 l2distance_f32_param_0,
	.param .u32 l2distance_f32_param_1,
	.param .u32 l2distance_f32_param_2,
	.param .u8 l2distance_f32_param_3,
	.param .u64 .ptr .align 1 l2distance_f32_param_4,
	.param .u64 .ptr .align 1 l2distance_f32_param_5
)
{
	.reg .pred 	%p<11>;
	.reg .b16 	%rs<2>;
	.reg .b32 	%r<32>;
	.reg .b32 	%f<61>;
	.reg .b64 	%rd<24>;
	.reg .b64 	%fd<45>;

	ld.param.u64 	%rd6, [l2distance_f32_param_0];
	ld.param.u32 	%r17, [l2distance_f32_param_1];
	ld.param.u32 	%r16, [l2distance_f32_param_2];
	ld.param.s8 	%rs1, [l2distance_f32_param_3];
	ld.param.u64 	%rd7, [l2distance_f32_param_4];
	ld.param.u64 	%rd8, [l2distance_f32_param_5];
	cvta.to.global.u64 	%rd1, %rd8;
	cvta.to.global.u64 	%rd2, %rd7;
	mov.u32 	%r18, %ntid.x;
	mov.u32 	%r19, %ctaid.x;
	mov.u32 	%r20, %tid.x;
	mad.lo.s32 	%r1, %r18, %r19, %r20;
	shr.s32 	%r2, %r16, 2;
	setp.ge.s32 	%p1, %r1, %r17;
	@%p1 bra 	$L__BB0_15;
	cvta.to.global.u64 	%rd9, %rd6;
	mul.wide.s32 	%rd10, %r1, 8;
	add.s64 	%rd3, %rd9, %rd10;
	mov.b64 	%rd11, 0;
	st.global.u64 	[%rd3], %rd11;
	setp.lt.s32 	%p2, %r2, 1;
	mov.f64 	%fd44, 0d0000000000000000;
	@%p2 bra 	$L__BB0_13;
	mul.lo.s32 	%r3, %r2, %r1;
	and.b32  	%r4, %r2, 7;
	setp.lt.u32 	%p3, %r2, 8;
	mov.b32 	%r30, 0;
	mov.f64 	%fd44, 0d0000000000000000;
	@%p3 bra 	$L__BB0_5;
	and.b32  	%r30, %r2, 2147483640;
	neg.s32 	%r28, %r30;
	add.s64 	%rd4, %rd2, 16;
	add.s64 	%rd5, %rd1, 16;
	mov.f64 	%fd44, 0d0000000000000000;
	mov.u32 	%r27, %r3;
$L__BB0_4:
	.pragma "nounroll";
	mul.wide.s32 	%rd12, %r27, 4;
	add.s64 	%rd13, %rd4, %rd12;
	add.s64 	%rd14, %rd5, %rd12;
	ld.global.f32 	%f1, [%rd13+-16];
	ld.global.f32 	%f2, [%rd14+-16];
	sub.f32 	%f3, %f1, %f2;
	mul.f32 	%f4, %f3, %f3;
	cvt.f64.f32 	%fd13, %f4;
	add.f64 	%fd14, %fd44, %fd13;
	st.global.f64 	[%rd3], %fd14;
	ld.global.f32 	%f5, [%rd13+-12];
	ld.global.f32 	%f6, [%rd14+-12];
	sub.f32 	%f7, %f5, %f6;
	mul.f32 	%f8, %f7, %f7;
	cvt.f64.f32 	%fd15, %f8;
	add.f64 	%fd16, %fd14, %fd15;
	st.global.f64 	[%rd3], %fd16;
	ld.global.f32 	%f9, [%rd13+-8];
	ld.global.f32 	%f10, [%rd14+-8];
	sub.f32 	%f11, %f9, %f10;
	mul.f32 	%f12, %f11, %f11;
	cvt.f64.f32 	%fd17, %f12;
	add.f64 	%fd18, %fd16, %fd17;
	st.global.f64 	[%rd3], %fd18;
	ld.global.f32 	%f13, [%rd13+-4];
	ld.global.f32 	%f14, [%rd14+-4];
	sub.f32 	%f15, %f13, %f14;
	mul.f32 	%f16, %f15, %f15;
	cvt.f64.f32 	%fd19, %f16;
	add.f64 	%fd20, %fd18, %fd19;
	st.global.f64 	[%rd3], %fd20;
	ld.global.f32 	%f17, [%rd13];
	ld.global.f32 	%f18, [%rd14];
	sub.f32 	%f19, %f17, %f18;
	mul.f32 	%f20, %f19, %f19;
	cvt.f64.f32 	%fd21, %f20;
	add.f64 	%fd22, %fd20, %fd21;
	st.global.f64 	[%rd3], %fd22;
	ld.global.f32 	%f21, [%rd13+4];
	ld.global.f32 	%f22, [%rd14+4];
	sub.f32 	%f23, %f21, %f22;
	mul.f32 	%f24, %f23, %f23;
	cvt.f64.f32 	%fd23, %f24;
	add.f64 	%fd24, %fd22, %fd23;
	st.global.f64 	[%rd3], %fd24;
	ld.global.f32 	%f25, [%rd13+8];
	ld.global.f32 	%f26, [%rd14+8];
	sub.f32 	%f27, %f25, %f26;
	mul.f32 	%f28, %f27, %f27;
	cvt.f64.f32 	%fd25, %f28;
	add.f64 	%fd26, %fd24, %fd25;
	st.global.f64 	[%rd3], %fd26;
	ld.global.f32 	%f29, [%rd13+12];
	ld.global.f32 	%f30, [%rd14+12];
	sub.f32 	%f31, %f29, %f30;
	mul.f32 	%f32, %f31, %f31;
	cvt.f64.f32 	%fd27, %f32;
	add.f64 	%fd44, %fd26, %fd27;
	st.global.f64 	[%rd3], %fd44;
	add.s32 	%r28, %r28, 8;
	add.s32 	%r27, %r27, 8;
	setp.ne.s32 	%p4, %r28, 0;
	@%p4 bra 	$L__BB0_4;
$L__BB0_5:
	setp.eq.s32 	%p5, %r4, 0;
	@%p5 bra 	$L__BB0_13;
	setp.lt.u32 	%p6, %r4, 4;
	@%p6 bra 	$L__BB0_8;
	add.s32 	%r22, %r30, %r3;
	mul.wide.s32 	%rd15, %r22, 4;
	add.s64 	%rd16, %rd2, %rd15;
	ld.global.f32 	%f33, [%rd16];
	add.s64 	%rd17, %rd1, %rd15;
	ld.global.f32 	%f34, [%rd17];
	sub.f32 	%f35, %f33, %f34;
	mul.f32 	%f36, %f35, %f35;
	cvt.f64.f32 	%fd28, %f36;
	add.f64 	%fd29, %fd44, %fd28;
	st.global.f64 	[%rd3], %fd29;
	ld.global.f32 	%f37, [%rd16+4];
	ld.global.f32 	%f38, [%rd17+4];
	sub.f32 	%f39, %f37, %f38;
	mul.f32 	%f40, %f39, %f39;
	cvt.f64.f32 	%fd30, %f40;
	add.f64 	%fd31, %fd29, %fd30;
	st.global.f64 	[%rd3], %fd31;
	ld.global.f32 	%f41, [%rd16+8];
	ld.global.f32 	%f42, [%rd17+8];
	sub.f32 	%f43, %f41, %f42;
	mul.f32 	%f44, %f43, %f43;
	cvt.f64.f32 	%fd32, %f44;
	add.f64 	%fd33, %fd31, %fd32;
	st.global.f64 	[%rd3], %fd33;
	ld.global.f32 	%f45, [%rd16+12];
	ld.global.f32 	%f46, [%rd17+12];
	sub.f32 	%f47, %f45, %f46;
	mul.f32 	%f48, %f47, %f47;
	cvt.f64.f32 	%fd34, %f48;
	add.f64 	%fd44, %fd33, %fd34;
	st.global.f64 	[%rd3], %fd44;
	add.s32 	%r30, %r30, 4;
$L__BB0_8:
	and.b32  	%r23, %r2, 3;
	setp.eq.s32 	%p7, %r23, 0;
	@%p7 bra 	$L__BB0_13;
	setp.eq.s32 	%p8, %r23, 1;
	@%p8 bra 	$L__BB0_11;
	add.s32 	%r24, %r30, %r3;
	mul.wide.s32 	%rd18, %r24, 4;
	add.s64 	%rd19, %rd2, %rd18;
	ld.global.f32 	%f49, [%rd19];
	add.s64 	%rd20, %rd1, %rd18;
	ld.global.f32 	%f50, [%rd20];
	sub.f32 	%f51, %f49, %f50;
	mul.f32 	%f52, %f51, %f51;
	cvt.f64.f32 	%fd35, %f52;
	add.f64 	%fd36, %fd44, %fd35;
	st.global.f64 	[%rd3], %fd36;
	ld.global.f32 	%f53, [%rd19+4];
	ld.global.f32 	%f54, [%rd20+4];
	sub.f32 	%f55, %f53, %f54;
	mul.f32 	%f56, %f55, %f55;
	cvt.f64.f32 	%fd37, %f56;
	add.f64 	%fd44, %fd36, %fd37;
	st.global.f64 	[%rd3], %fd44;
	add.s32 	%r30, %r30, 2;
$L__BB0_11:
	and.b32  	%r25, %r16, 4;
	setp.eq.s32 	%p9, %r25, 0;
	@%p9 bra 	$L__BB0_13;
	add.s32 	%r26, %r30, %r3;
	mul.wide.s32 	%rd21, %r26, 4;
	add.s64 	%rd22, %rd2, %rd21;
	ld.global.f32 	%f57, [%rd22];
	add.s64 	%rd23, %rd1, %rd21;
	ld.global.f32 	%f58, [%rd23];
	sub.f32 	%f59, %f57, %f58;
	mul.f32 	%f60, %f59, %f59;
	cvt.f64.f32 	%fd38, %f60;
	add.f64 	%fd44, %fd44, %fd38;
	st.global.f64 	[%rd3], %fd44;
$L__BB0_13:
	setp.ne.s16 	%p10, %rs1, 0;
	@%p10 bra 	$L__BB0_15;
	sqrt.rn.f64 	%fd39, %fd44;
	st.global.f64 	[%rd3], %fd39;
$L__BB0_15:
	ret;

}
	// .globl	l2distance_f32_const
.visible .entry l2distance_f32_const(
	.param .u64 .ptr .align 1 l2distance_f32_const_param_0,
	.param .u32 l2distance_f32_const_param_1,
	.param .u32 l2distance_f32_const_param_2,
	.param .u8 l2distance_f32_const_param_3,
	.param .u64 .ptr .align 1 l2distance_f32_const_param_4,
	.param .u64 .ptr .align 1 l2distance_f32_const_param_5
)
{
	.reg .pred 	%p<11>;
	.reg .b16 	%rs<2>;
	.reg .b32 	%r<32>;
	.reg .b32 	%f<61>;
	.reg .b64 	%rd<29>;
	.reg .b64 	%fd<45>;

	ld.param.u64 	%rd8, [l2distance_f32_const_param_0];
	ld.param.u32 	%r17, [l2distance_f32_const_param_1];
	ld.param.u32 	%r16, [l2distance_f32_const_param_2];
	ld.param.s8 	%rs1, [l2distance_f32_const_param_3];
	ld.param.u64 	%rd9, [l2distance_f32_const_param_4];
	ld.param.u64 	%rd10, [l2distance_f32_const_param_5];
	cvta.to.global.u64 	%rd1, %rd10;
	cvta.to.global.u64 	%rd2, %rd9;
	mov.u32 	%r18, %ntid.x;
	mov.u32 	%r19, %ctaid.x;
	mov.u32 	%r20, %tid.x;
	mad.lo.s32 	%r1, %r18, %r19, %r20;
	shr.s32 	%r2, %r16, 2;
	setp.ge.s32 	%p1, %r1, %r17;
	@%p1 bra 	$L__BB1_15;
	cvta.to.global.u64 	%rd11, %rd8;
	mul.wide.s32 	%rd12, %r1, 8;
	add.s64 	%rd3, %rd11, %rd12;
	mov.b64 	%rd13, 0;
	st.global.u64 	[%rd3], %rd13;
	setp.lt.s32 	%p2, %r2, 1;
	mov.f64 	%fd44, 0d0000000000000000;
	@%p2 bra 	$L__BB1_13;
	mul.lo.s32 	%r3, %r2, %r1;
	and.b32  	%r4, %r2, 7;
	setp.lt.u32 	%p3, %r2, 8;
	mov.b32 	%r30, 0;
	mov.f64 	%fd44, 0d0000000000000000;
	@%p3 bra 	$L__BB1_5;
	and.b32  	%r30, %r2, 2147483640;
	neg.s32 	%r28, %r30;
	add.s64 	%rd4, %rd2, 16;
	add.s64 	%rd28, %rd1, 16;
	mov.f64 	%fd44, 0d0000000000000000;
	mov.u32 	%r27, %r3;
$L__BB1_4:
	.pragma "nounroll";
	mul.wide.s32 	%rd14, %r27, 4;
	add.s64 	%rd15, %rd4, %rd14;
	ld.global.f32 	%f1, [%rd15+-16];
	ld.global.f32 	%f2, [%rd28+-16];
	sub.f32 	%f3, %f1, %f2;
	mul.f32 	%f4, %f3, %f3;
	cvt.f64.f32 	%fd13, %f4;
	add.f64 	%fd14, %fd44, %fd13;
	st.global.f64 	[%rd3], %fd14;
	ld.global.f32 	%f5, [%rd15+-12];
	ld.global.f32 	%f6, [%rd28+-12];
	sub.f32 	%f7, %f5, %f6;
	mul.f32 	%f8, %f7, %f7;
	cvt.f64.f32 	%fd15, %f8;
	add.f64 	%fd16, %fd14, %fd15;
	st.global.f64 	[%rd3], %fd16;
	ld.global.f32 	%f9, [%rd15+-8];
	ld.global.f32 	%f10, [%rd28+-8];
	sub.f32 	%f11, %f9, %f10;
	mul.f32 	%f12, %f11, %f11;
	cvt.f64.f32 	%fd17, %f12;
	add.f64 	%fd18, %fd16, %fd17;
	st.global.f64 	[%rd3], %fd18;
	ld.global.f32 	%f13, [%rd15+-4];
	ld.global.f32 	%f14, [%rd28+-4];
	sub.f32 	%f15, %f13, %f14;
	mul.f32 	%f16, %f15, %f15;
	cvt.f64.f32 	%fd19, %f16;
	add.f64 	%fd20, %fd18, %fd19;
	st.global.f64 	[%rd3], %fd20;
	ld.global.f32 	%f17, [%rd15];
	ld.global.f32 	%f18, [%rd28];
	sub.f32 	%f19, %f17, %f18;
	mul.f32 	%f20, %f19, %f19;
	cvt.f64.f32 	%fd21, %f20;
	add.f64 	%fd22, %fd20, %fd21;
	st.global.f64 	[%rd3], %fd22;
	ld.global.f32 	%f21, [%rd15+4];
	ld.global.f32 	%f22, [%rd28+4];
	sub.f32 	%f23, %f21, %f22;
	mul.f32 	%f24, %f23, %f23;
	cvt.f64.f32 	%fd23, %f24;
	add.f64 	%fd24, %fd22, %fd23;
	st.global.f64 	[%rd3], %fd24;
	ld.global.f32 	%f25, [%rd15+8];
	ld.global.f32 	%f26, [%rd28+8];
	sub.f32 	%f27, %f25, %f26;
	mul.f32 	%f28, %f27, %f27;
	cvt.f64.f32 	%fd25, %f28;
	add.f64 	%fd26, %fd24, %fd25;
	st.global.f64 	[%rd3], %fd26;
	ld.global.f32 	%f29, [%rd15+12];
	ld.global.f32 	%f30, [%rd28+12];
	sub.f32 	%f31, %f29, %f30;
	mul.f32 	%f32, %f31, %f31;
	cvt.f64.f32 	%fd27, %f32;
	add.f64 	%fd44, %fd26, %fd27;
	st.global.f64 	[%rd3], %fd44;
	add.s32 	%r28, %r28, 8;
	add.s32 	%r27, %r27, 8;
	add.s64 	%rd28, %rd28, 32;
	setp.ne.s32 	%p4, %r28, 0;
	@%p4 bra 	$L__BB1_4;
$L__BB1_5:
	setp.eq.s32 	%p5, %r4, 0;
	@%p5 bra 	$L__BB1_13;
	setp.lt.u32 	%p6, %r4, 4;
	@%p6 bra 	$L__BB1_8;
	add.s32 	%r22, %r30, %r3;
	mul.wide.s32 	%rd16, %r22, 4;
	add.s64 	%rd17, %rd2, %rd16;
	ld.global.f32 	%f33, [%rd17];
	mul.wide.u32 	%rd18, %r30, 4;
	add.s64 	%rd19, %rd1, %rd18;
	ld.global.f32 	%f34, [%rd19];
	sub.f32 	%f35, %f33, %f34;
	mul.f32 	%f36, %f35, %f35;
	cvt.f64.f32 	%fd28, %f36;
	add.f64 	%fd29, %fd44, %fd28;
	st.global.f64 	[%rd3], %fd29;
	ld.global.f32 	%f37, [%rd17+4];
	ld.global.f32 	%f38, [%rd19+4];
	sub.f32 	%f39, %f37, %f38;
	mul.f32 	%f40, %f39, %f39;
	cvt.f64.f32 	%fd30, %f40;
	add.f64 	%fd31, %fd29, %fd30;
	st.global.f64 	[%rd3], %fd31;
	ld.global.f32 	%f41, [%rd17+8];
	ld.global.f32 	%f42, [%rd19+8];
	sub.f32 	%f43, %f41, %f42;
	mul.f32 	%f44, %f43, %f43;
	cvt.f64.f32 	%fd32, %f44;
	add.f64 	%fd33, %fd31, %fd32;
	st.global.f64 	[%rd3], %fd33;
	ld.global.f32 	%f45, [%rd17+12];
	ld.global.f32 	%f46, [%rd19+12];
	sub.f32 	%f47, %f45, %f46;
	mul.f32 	%f48, %f47, %f47;
	cvt.f64.f32 	%fd34, %f48;
	add.f64 	%fd44, %fd33, %fd34;
	st.global.f64 	[%rd3], %fd44;
	add.s32 	%r30, %r30, 4;
$L__BB1_8:
	and.b32  	%r23, %r2, 3;
	setp.eq.s32 	%p7, %r23, 0;
	@%p7 bra 	$L__BB1_13;
	setp.eq.s32 	%p8, %r23, 1;
	@%p8 bra 	$L__BB1_11;
	add.s32 	%r24, %r30, %r3;
	mul.wide.s32 	%rd20, %r24, 4;
	add.s64 	%rd21, %rd2, %rd20;
	ld.global.f32 	%f49, [%rd21];
	mul.wide.u32 	%rd22, %r30, 4;
	add.s64 	%rd23, %rd1, %rd22;
	ld.global.f32 	%f50, [%rd23];
	sub.f32 	%f51, %f49, %f50;
	mul.f32 	%f52, %f51, %f51;
	cvt.f64.f32 	%fd35, %f52;
	add.f64 	%fd36, %fd44, %fd35;
	st.global.f64 	[%rd3], %fd36;
	ld.global.f32 	%f53, [%rd21+4];
	ld.global.f32 	%f54, [%rd23+4];
	sub.f32 	%f55, %f53, %f54;
	mul.f32 	%f56, %f55, %f55;
	cvt.f64.f32 	%fd37, %f56;
	add.f64 	%fd44, %fd36, %fd37;
	st.global.f64 	[%rd3], %fd44;
	add.s32 	%r30, %r30, 2;
$L__BB1_11:
	and.b32  	%r25, %r16, 4;
	setp.eq.s32 	%p9, %r25, 0;
	@%p9 bra 	$L__BB1_13;
	add.s32 	%r26, %r30, %r3;
	mul.wide.s32 	%rd24, %r26, 4;
	add.s64 	%rd25, %rd2, %rd24;
	ld.global.f32 	%f57, [%rd25];
	mul.wide.u32 	%rd26, %r30, 4;
	add.s64 	%rd27, %rd1, %rd26;
	ld.global.f32 	%f58, [%rd27];
	sub.f32 	%f59, %f57, %f58;
	mul.f32 	%f60, %f59, %f59;
	cvt.f64.f32 	%fd38, %f60;
	add.f64 	%fd44, %fd44, %fd38;
	st.global.f64 	[%rd3], %fd44;
$L__BB1_13:
	setp.ne.s16 	%p10, %rs1, 0;
	@%p10 bra 	$L__BB1_15;
	sqrt.rn.f64 	%fd39, %fd44;
	st.global.f64 	[%rd3], %fd39;
$L__BB1_15:
	ret;

}
	// .globl	l2distance_f64
.visible .entry l2distance_f64(
	.param .u64 .ptr .align 1 l2distance_f64_param_0,
	.param .u32 l2distance_f64_param_1,
	.param .u32 l2distance_f64_param_2,
	.param .u8 l2distance_f64_param_3,
	.param .u64 .ptr .align 1 l2distance_f64_param_4,
	.param .u64 .ptr .align 1 l2distance_f64_param_5
)
{
	.reg .pred 	%p<12>;
	.reg .b16 	%rs<2>;
	.reg .b32 	%r<39>;
	.reg .b64 	%rd<24>;
	.reg .b64 	%fd<133>;

	ld.param.u64 	%rd6, [l2distance_f64_param_0];
	ld.param.u32 	%r24, [l2distance_f64_param_1];
	ld.param.u32 	%r25, [l2distance_f64_param_2];
	ld.param.s8 	%rs1, [l2distance_f64_param_3];
	ld.param.u64 	%rd7, [l2distance_f64_param_4];
	ld.param.u64 	%rd8, [l2distance_f64_param_5];
	cvta.to.global.u64 	%rd1, %rd8;
	cvta.to.global.u64 	%rd2, %rd7;
	mov.u32 	%r26, %ntid.x;
	mov.u32 	%r27, %ctaid.x;
	mov.u32 	%r28, %tid.x;
	mad.lo.s32 	%r1, %r26, %r27, %r28;
	shr.s32 	%r2, %r25, 3;
	setp.ge.s32 	%p1, %r1, %r24;
	@%p1 bra 	$L__BB2_16;
	cvta.to.global.u64 	%rd9, %rd6;
	mul.wide.s32 	%rd10, %r1, 8;
	add.s64 	%rd3, %rd9, %rd10;
	mov.b64 	%rd11, 0;
	st.global.u64 	[%rd3], %rd11;
	setp.lt.s32 	%p2, %r2, 1;
	mov.f64 	%fd132, 0d0000000000000000;
	@%p2 bra 	$L__BB2_14;
	mul.lo.s32 	%r3, %r2, %r1;
	and.b32  	%r4, %r2, 15;
	setp.lt.u32 	%p3, %r2, 16;
	mov.b32 	%r35, 0;
	mov.f64 	%fd132, 0d0000000000000000;
	@%p3 bra 	$L__BB2_5;
	and.b32  	%r35, %r2, 2147483632;
	neg.s32 	%r33, %r35;
	add.s64 	%rd4, %rd2, 64;
	add.s64 	%rd5, %rd1, 64;
	mov.f64 	%fd132, 0d0000000000000000;
	mov.u32 	%r32, %r3;
$L__BB2_4:
	.pragma "nounroll";
	mul.wide.s32 	%rd12, %r32, 8;
	add.s64 	%rd13, %rd4, %rd12;
	add.s64 	%rd14, %rd5, %rd12;
	ld.global.f64 	%fd14, [%rd13+-64];
	ld.global.f64 	%fd15, [%rd14+-64];
	sub.f64 	%fd16, %fd14, %fd15;
	fma.rn.f64 	%fd17, %fd16, %fd16, %fd132;
	st.global.f64 	[%rd3], %fd17;
	ld.global.f64 	%fd18, [%rd13+-56];
	ld.global.f64 	%fd19, [%rd14+-56];
	sub.f64 	%fd20, %fd18, %fd19;
	fma.rn.f64 	%fd21, %fd20, %fd20, %fd17;
	st.global.f64 	[%rd3], %fd21;
	ld.global.f64 	%fd22, [%rd13+-48];
	ld.global.f64 	%fd23, [%rd14+-48];
	sub.f64 	%fd24, %fd22, %fd23;
	fma.rn.f64 	%fd25, %fd24, %fd24, %fd21;
	st.global.f64 	[%rd3], %fd25;
	ld.global.f64 	%fd26, [%rd13+-40];
	ld.global.f64 	%fd27, [%rd14+-40];
	sub.f64 	%fd28, %fd26, %fd27;
	fma.rn.f64 	%fd29, %fd28, %fd28, %fd25;
	st.global.f64 	[%rd3], %fd29;
	ld.global.f64 	%fd30, [%rd13+-32];
	ld.global.f64 	%fd31, [%rd14+-32];
	sub.f64 	%fd32, %fd30, %fd31;
	fma.rn.f64 	%fd33, %fd32, %fd32, %fd29;
	st.global.f64 	[%rd3], %fd33;
	ld.global.f64 	%fd34, [%rd13+-24];
	ld.global.f64 	%fd35, [%rd14+-24];
	sub.f64 	%fd36, %fd34, %fd35;
	fma.rn.f64 	%fd37, %fd36, %fd36, %fd33;
	st.global.f64 	[%rd3], %fd37;
	ld.global.f64 	%fd38, [%rd13+-16];
	ld.global.f64 	%fd39, [%rd14+-16];
	sub.f64 	%fd40, %fd38, %fd39;
	fma.rn.f64 	%fd41, %fd40, %fd40, %fd37;
	st.global.f64 	[%rd3], %fd41;
	ld.global.f64 	%fd42, [%rd13+-8];
	ld.global.f64 	%fd43, [%rd14+-8];
	sub.f64 	%fd44, %fd42, %fd43;
	fma.rn.f64 	%fd45, %fd44, %fd44, %fd41;
	st.global.f64 	[%rd3], %fd45;
	ld.global.f64 	%fd46, [%rd13];
	ld.global.f64 	%fd47, [%rd14];
	sub.f64 	%fd48, %fd46, %fd47;
	fma.rn.f64 	%fd49, %fd48, %fd48, %fd45;
	st.global.f64 	[%rd3], %fd49;
	ld.global.f64 	%fd50, [%rd13+8];
	ld.global.f64 	%fd51, [%rd14+8];
	sub.f64 	%fd52, %fd50, %fd51;
	fma.rn.f64 	%fd53, %fd52, %fd52, %fd49;
	st.global.f64 	[%rd3], %fd53;
	ld.global.f64 	%fd54, [%rd13+16];
	ld.global.f64 	%fd55, [%rd14+16];
	sub.f64 	%fd56, %fd54, %fd55;
	fma.rn.f64 	%fd57, %fd56, %fd56, %fd53;
	st.global.f64 	[%rd3], %fd57;
	ld.global.f64 	%fd58, [%rd13+24];
	ld.global.f64 	%fd59, [%rd14+24];
	sub.f64 	%fd60, %fd58, %fd59;
	fma.rn.f64 	%fd61, %fd60, %fd60, %fd57;
	st.global.f64 	[%rd3], %fd61;
	ld.global.f64 	%fd62, [%rd13+32];
	ld.global.f64 	%fd63, [%rd14+32];
	sub.f64 	%fd64, %fd62, %fd63;
	fma.rn.f64 	%fd65, %fd64, %fd64, %fd61;
	st.global.f64 	[%rd3], %fd65;
	ld.global.f64 	%fd66, [%rd13+40];
	ld.global.f64 	%fd67, [%rd14+40];
	sub.f64 	%fd68, %fd66, %fd67;
	fma.rn.f64 	%fd69, %fd68, %fd68, %fd65;
	st.global.f64 	[%rd3], %fd69;
	ld.global.f64 	%fd70, [%rd13+48];
	ld.global.f64 	%fd71, [%rd14+48];
	sub.f64 	%fd72, %fd70, %fd71;
	fma.rn.f64 	%fd73, %fd72, %fd72, %fd69;
	st.global.f64 	[%rd3], %fd73;
	ld.global.f64 	%fd74, [%rd13+56];
	ld.global.f64 	%fd75, [%rd14+56];
	sub.f64 	%fd76, %fd74, %fd75;
	fma.rn.f64 	%fd132, %fd76, %fd76, %fd73;
	st.global.f64 	[%rd3], %fd132;
	add.s32 	%r33, %r33, 16;
	add.s32 	%r32, %r32, 16;
	setp.ne.s32 	%p4, %r33, 0;
	@%p4 bra 	$L__BB2_4;
$L__BB2_5:
	setp.eq.s32 	%p5, %r4, 0;
	@%p5 bra 	$L__BB2_14;
	and.b32  	%r12, %r2, 7;
	setp.lt.u32 	%p6, %r4, 8;
	@%p6 bra 	$L__BB2_8;
	add.s32 	%r30, %r35, %r3;
	mul.wide.s32 	%rd15, %r30, 8;
	add.s64 	%rd16, %rd2, %rd15;
	ld.global.f64 	%fd77, [%rd16];
	add.s64 	%rd17, %rd1, %rd15;
	ld.global.f64 	%fd78, [%rd17];
	sub.f64 	%fd79, %fd77, %fd78;
	fma.rn.f64 	%fd80, %fd79, %fd79, %fd132;
	st.global.f64 	[%rd3], %fd80;
	ld.global.f64 	%fd81, [%rd16+8];
	ld.global.f64 	%fd82, [%rd17+8];
	sub.f64 	%fd83, %fd81, %fd82;
	fma.rn.f64 	%fd84, %fd83, %fd83, %fd80;
	st.global.f64 	[%rd3], %fd84;
	ld.global.f64 	%fd85, [%rd16+16];
	ld.global.f64 	%fd86, [%rd17+16];
	sub.f64 	%fd87, %fd85, %fd86;
	fma.rn.f64 	%fd88, %fd87, %fd87, %fd84;
	st.global.f64 	[%rd3], %fd88;
	ld.global.f64 	%fd89, [%rd16+24];
	ld.global.f64 	%fd90, [%rd17+24];
	sub.f64 	%fd91, %fd89, %fd90;
	fma.rn.f64 	%fd92, %fd91, %fd91, %fd88;
	st.global.f64 	[%rd3], %fd92;
	ld.global.f64 	%fd93, [%rd16+32];
	ld.global.f64 	%fd94, [%rd17+32];
	sub.f64 	%fd95, %fd93, %fd94;
	fma.rn.f64 	%fd96, %fd95, %fd95, %fd92;
	st.global.f64 	[%rd3], %fd96;
	ld.global.f64 	%fd97, [%rd16+40];
	ld.global.f64 	%fd98, [%rd17+40];
	sub.f64 	%fd99, %fd97, %fd98;
	fma.rn.f64 	%fd100, %fd99, %fd99, %fd96;
	st.global.f64 	[%rd3], %fd100;
	ld.global.f64 	%fd101, [%rd16+48];
	ld.global.f64 	%fd102, [%rd17+48];
	sub.f64 	%fd103, %fd101, %fd102;
	fma.rn.f64 	%fd104, %fd103, %fd103, %fd100;
	st.global.f64 	[%rd3], %fd104;
	ld.global.f64 	%fd105, [%rd16+56];
	ld.global.f64 	%fd106, [%rd17+56];
	sub.f64 	%fd107, %fd105, %fd106;
	fma.rn.f64 	%fd132, %fd107, %fd107, %fd104;
	st.global.f64 	[%rd3], %fd132;
	add.s32 	%r35, %r35, 8;
$L__BB2_8:
	setp.eq.s32 	%p7, %r12, 0;
	@%p7 bra 	$L__BB2_14;
	and.b32  	%r15, %r2, 3;
	setp.lt.u32 	%p8, %r12, 4;
	@%p8 bra 	$L__BB2_11;
	add.s32 	%r31, %r35, %r3;
	mul.wide.s32 	%rd18, %r31, 8;
	add.s64 	%rd19, %rd2, %rd18;
	ld.global.f64 	%fd108, [%rd19];
	add.s64 	%rd20, %rd1, %rd18;
	ld.global.f64 	%fd109, [%rd20];
	sub.f64 	%fd110, %fd108, %fd109;
	fma.rn.f64 	%fd111, %fd110, %fd110, %fd132;
	st.global.f64 	[%rd3], %fd111;
	ld.global.f64 	%fd112, [%rd19+8];
	ld.global.f64 	%fd113, [%rd20+8];
	sub.f64 	%fd114, %fd112, %fd113;
	fma.rn.f64 	%fd115, %fd114, %fd114, %fd111;
	st.global.f64 	[%rd3], %fd115;
	ld.global.f64 	%fd116, [%rd19+16];
	ld.global.f64 	%fd117, [%rd20+16];
	sub.f64 	%fd118, %fd116, %fd117;
	fma.rn.f64 	%fd119, %fd118, %fd118, %fd115;
	st.global.f64 	[%rd3], %fd119;
	ld.global.f64 	%fd120, [%rd19+24];
	ld.global.f64 	%fd121, [%rd20+24];
	sub.f64 	%fd122, %fd120, %fd121;
	fma.rn.f64 	%fd132, %fd122, %fd122, %fd119;
	st.global.f64 	[%rd3], %fd132;
	add.s32 	%r35, %r35, 4;
$L__BB2_11:
	setp.eq.s32 	%p9, %r15, 0;
	@%p9 bra 	$L__BB2_14;
	add.s32 	%r38, %r35, %r3;
	neg.s32 	%r37, %r15;
$L__BB2_13:
	.pragma "nounroll";
	mul.wide.s32 	%rd21, %r38, 8;
	add.s64 	%rd22, %rd1, %rd21;
	add.s64 	%rd23, %rd2, %rd21;
	ld.global.f64 	%fd123, [%rd23];
	ld.global.f64 	%fd124, [%rd22];
	sub.f64 	%fd125, %fd123, %fd124;
	fma.rn.f64 	%fd132, %fd125, %fd125, %fd132;
	st.global.f64 	[%rd3], %fd132;
	add.s32 	%r38, %r38, 1;
	add.s32 	%r37, %r37, 1;
	setp.ne.s32 	%p10, %r37, 0;
	@%p10 bra 	$L__BB2_13;
$L__BB2_14:
	setp.ne.s16 	%p11, %rs1, 0;
	@%p11 bra 	$L__BB2_16;
	sqrt.rn.f64 	%fd126, %fd132;
	st.global.f64 	[%rd3], %fd126;
$L__BB2_16:
	ret;

}
	// .globl	l2distance_f64_const
.visible .entry l2distance_f64_const(
	.param .u64 .ptr .align 1 l2distance_f64_const_param_0,
	.param .u32 l2distance_f64_const_param_1,
	.param .u32 l2distance_f64_const_param_2,
	.param .u8 l2distance_f64_const_param_3,
	.param .u64 .ptr .align 1 l2distance_f64_const_param_4,
	.param .u64 .ptr .align 1 l2distance_f64_const_param_5
)
{
	.reg .pred 	%p<11>;
	.reg .b16 	%rs<2>;
	.reg .b32 	%r<32>;
	.reg .b32 	%f<46>;
	.reg .b64 	%rd<29>;
	.reg .b64 	%fd<45>;

	ld.param.u64 	%rd8, [l2distance_f64_const_param_0];
	ld.param.u32 	%r17, [l2distance_f64_const_param_1];
	ld.param.u32 	%r16, [l2distance_f64_const_param_2];
	ld.param.s8 	%rs1, [l2distance_f64_const_param_3];
	ld.param.u64 	%rd9, [l2distance_f64_const_param_4];
	ld.param.u64 	%rd10, [l2distance_f64_const_param_5];
	cvta.to.global.u64 	%rd1, %rd10;
	cvta.to.global.u64 	%rd2, %rd9;
	cvta.to.global.u64 	%rd11, %rd8;
	mov.u32 	%r18, %ntid.x;
	mov.u32 	%r19, %ctaid.x;
	mov.u32 	%r20, %tid.x;
	mad.lo.s32 	%r1, %r18, %r19, %r20;
	shr.s32 	%r2, %r16, 3;
	mul.wide.s32 	%rd12, %r1, 8;
	add.s64 	%rd3, %rd11, %rd12;
	mov.b64 	%rd13, 0;
	st.global.u64 	[%rd3], %rd13;
	setp.ge.s32 	%p1, %r1, %r17;
	@%p1 bra 	$L__BB3_15;
	setp.lt.s32 	%p2, %r2, 1;
	mov.f64 	%fd44, 0d0000000000000000;
	@%p2 bra 	$L__BB3_13;
	mul.lo.s32 	%r3, %r2, %r1;
	and.b32  	%r4, %r2, 7;
	setp.lt.u32 	%p3, %r2, 8;
	mov.b32 	%r30, 0;
	mov.f64 	%fd44, 0d0000000000000000;
	@%p3 bra 	$L__BB3_5;
	and.b32  	%r30, %r2, 2147483640;
	neg.s32 	%r28, %r30;
	add.s64 	%rd4, %rd2, 16;
	add.s64 	%rd28, %rd1, 16;
	mov.f64 	%fd44, 0d0000000000000000;
	mov.u32 	%r27, %r3;
$L__BB3_4:
	.pragma "nounroll";
	mul.wide.s32 	%rd14, %r27, 4;
	add.s64 	%rd15, %rd4, %rd14;
	ld.global.f32 	%f1, [%rd15+-16];
	ld.global.f32 	%f2, [%rd28+-16];
	sub.f32 	%f3, %f1, %f2;
	cvt.f64.f32 	%fd13, %f3;
	fma.rn.f64 	%fd14, %fd13, %fd13, %fd44;
	st.global.f64 	[%rd3], %fd14;
	ld.global.f32 	%f4, [%rd15+-12];
	ld.global.f32 	%f5, [%rd28+-12];
	sub.f32 	%f6, %f4, %f5;
	cvt.f64.f32 	%fd15, %f6;
	fma.rn.f64 	%fd16, %fd15, %fd15, %fd14;
	st.global.f64 	[%rd3], %fd16;
	ld.global.f32 	%f7, [%rd15+-8];
	ld.global.f32 	%f8, [%rd28+-8];
	sub.f32 	%f9, %f7, %f8;
	cvt.f64.f32 	%fd17, %f9;
	fma.rn.f64 	%fd18, %fd17, %fd17, %fd16;
	st.global.f64 	[%rd3], %fd18;
	ld.global.f32 	%f10, [%rd15+-4];
	ld.global.f32 	%f11, [%rd28+-4];
	sub.f32 	%f12, %f10, %f11;
	cvt.f64.f32 	%fd19, %f12;
	fma.rn.f64 	%fd20, %fd19, %fd19, %fd18;
	st.global.f64 	[%rd3], %fd20;
	ld.global.f32 	%f13, [%rd15];
	ld.global.f32 	%f14, [%rd28];
	sub.f32 	%f15, %f13, %f14;
	cvt.f64.f32 	%fd21, %f15;
	fma.rn.f64 	%fd22, %fd21, %fd21, %fd20;
	st.global.f64 	[%rd3], %fd22;
	ld.global.f32 	%f16, [%rd15+4];
	ld.global.f32 	%f17, [%rd28+4];
	sub.f32 	%f18, %f16, %f17;
	cvt.f64.f32 	%fd23, %f18;
	fma.rn.f64 	%fd24, %fd23, %fd23, %fd22;
	st.global.f64 	[%rd3], %fd24;
	ld.global.f32 	%f19, [%rd15+8];
	ld.global.f32 	%f20, [%rd28+8];
	sub.f32 	%f21, %f19, %f20;
	cvt.f64.f32 	%fd25, %f21;
	fma.rn.f64 	%fd26, %fd25, %fd25, %fd24;
	st.global.f64 	[%rd3], %fd26;
	ld.global.f32 	%f22, [%rd15+12];
	ld.global.f32 	%f23, [%rd28+12];
	sub.f32 	%f24, %f22, %f23;
	cvt.f64.f32 	%fd27, %f24;
	fma.rn.f64 	%fd44, %fd27, %fd27, %fd26;
	st.global.f64 	[%rd3], %fd44;
	add.s32 	%r28, %r28, 8;
	add.s32 	%r27, %r27, 8;
	add.s64 	%rd28, %rd28, 32;
	setp.ne.s32 	%p4, %r28, 0;
	@%p4 bra 	$L__BB3_4;
$L__BB3_5:
	setp.eq.s32 	%p5, %r4, 0;
	@%p5 bra 	$L__BB3_13;
	setp.lt.u32 	%p6, %r4, 4;
	@%p6 bra 	$L__BB3_8;
	add.s32 	%r22, %r30, %r3;
	mul.wide.s32 	%rd16, %r22, 4;
	add.s64 	%rd17, %rd2, %rd16;
	ld.global.f32 	%f25, [%rd17];
	mul.wide.u32 	%rd18, %r30, 4;
	add.s64 	%rd19, %rd1, %rd18;
	ld.global.f32 	%f26, [%rd19];
	sub.f32 	%f27, %f25, %f26;
	cvt.f64.f32 	%fd28, %f27;
	fma.rn.f64 	%fd29, %fd28, %fd28, %fd44;
	st.global.f64 	[%rd3], %fd29;
	ld.global.f32 	%f28, [%rd17+4];
	ld.global.f32 	%f29, [%rd19+4];
	sub.f32 	%f30, %f28, %f29;
	cvt.f64.f32 	%fd30, %f30;
	fma.rn.f64 	%fd31, %fd30, %fd30, %fd29;
	st.global.f64 	[%rd3], %fd31;
	ld.global.f32 	%f31, [%rd17+8];
	ld.global.f32 	%f32, [%rd19+8];
	sub.f32 	%f33, %f31, %f32;
	cvt.f64.f32 	%fd32, %f33;
	fma.rn.f64 	%fd33, %fd32, %fd32, %fd31;
	st.global.f64 	[%rd3], %fd33;
	ld.global.f32 	%f34, [%rd17+12];
	ld.global.f32 	%f35, [%rd19+12];
	sub.f32 	%f36, %f34, %f35;
	cvt.f64.f32 	%fd34, %f36;
	fma.rn.f64 	%fd44, %fd34, %fd34, %fd33;
	st.global.f64 	[%rd3], %fd44;
	add.s32 	%r30, %r30, 4;
$L__BB3_8:
	and.b32  	%r23, %r2, 3;
	setp.eq.s32 	%p7, %r23, 0;
	@%p7 bra 	$L__BB3_13;
	setp.eq.s32 	%p8, %r23, 1;
	@%p8 bra 	$L__BB3_11;
	add.s32 	%r24, %r30, %r3;
	mul.wide.s32 	%rd20, %r24, 4;
	add.s64 	%rd21, %rd2, %rd20;
	ld.global.f32 	%f37, [%rd21];
	mul.wide.u32 	%rd22, %r30, 4;
	add.s64 	%rd23, %rd1, %rd22;
	ld.global.f32 	%f38, [%rd23];
	sub.f32 	%f39, %f37, %f38;
	cvt.f64.f32 	%fd35, %f39;
	fma.rn.f64 	%fd36, %fd35, %fd35, %fd44;
	st.global.f64 	[%rd3], %fd36;
	ld.global.f32 	%f40, [%rd21+4];
	ld.global.f32 	%f41, [%rd23+4];
	sub.f32 	%f42, %f40, %f41;
	cvt.f64.f32 	%fd37, %f42;
	fma.rn.f64 	%fd44, %fd37, %fd37, %fd36;
	st.global.f64 	[%rd3], %fd44;
	add.s32 	%r30, %r30, 2;
$L__BB3_11:
	and.b32  	%r25, %r16, 8;
	setp.eq.s32 	%p9, %r25, 0;
	@%p9 bra 	$L__BB3_13;
	add.s32 	%r26, %r30, %r3;
	mul.wide.s32 	%rd24, %r26, 4;
	add.s64 	%rd25, %rd2, %rd24;
	ld.global.f32 	%f43, [%rd25];
	mul.wide.u32 	%rd26, %r30, 4;
	add.s64 	%rd27, %rd1, %rd26;
	ld.global.f32 	%f44, [%rd27];
	sub.f32 	%f45, %f43, %f44;
	cvt.f64.f32 	%fd38, %f45;
	fma.rn.f64 	%fd44, %fd38, %fd38, %fd44;
	st.global.f64 	[%rd3], %fd44;
$L__BB3_13:
	setp.ne.s16 	%p10, %rs1, 0;
	@%p10 bra 	$L__BB3_15;
	sqrt.rn.f64 	%fd39, %fd44;
	st.global.f64 	[%rd3], %fd39;
$L__BB3_15:
	ret;

}


// ===== COMPILED SASS (sm_100) =====

	.target	sm_100

	.elftype	@"ET_EXEC"


//--------------------- .note.nv.tkinfo           --------------------------
	.section	.note.nv.tkinfo,"",@"SHT_NOTE"
	.sectionflags	@"SHF_NOTE_NV_TKINFO"
	.tkinfo
        /*0018*/ 	.word	0x00000002
        /*0030*/ 	.string	""
        /*0030*/ 	.string	"ptxas"
        /*0030*/ 	.string	"Cuda compilation tools, release 13.0, V13.0.88"
        /*0030*/ 	.string	"Build cuda_13.0.r13.0/compiler.36424714_0"
        /*0030*/ 	.string	"-arch sm_100 -m 64 "



//--------------------- .note.nv.cuinfo           --------------------------
	.section	.note.nv.cuinfo,"",@"SHT_NOTE"
	.sectionflags	@"SHF_NOTE_NV_CUINFO"
        /*0018*/ 	.short	0x0002
        /*001a*/ 	.short	0x0064
        /*001c*/ 	.short	0x0082
	.zero		2


//--------------------- .nv.info                  --------------------------
	.section	.nv.info,"",@"SHT_CUDA_INFO"
	.align	4


	//----- nvinfo : EIATTR_REGCOUNT
	.align		4
        /*0000*/ 	.byte	0x04, 0x2f
        /*0002*/ 	.short	(.L_1 - .L_0)
	.align		4
.L_0:
        /*0004*/ 	.word	index@(l2distance_f32)
        /*0008*/ 	.word	0x00000018


	//----- nvinfo : EIATTR_FRAME_SIZE
	.align		4
.L_1:
        /*000c*/ 	.byte	0x04, 0x11
        /*000e*/ 	.short	(.L_3 - .L_2)
	.align		4
.L_2:
        /*0010*/ 	.word	index@($__internal_3_$__cuda_sm20_dsqrt_rn_f64_mediumpath_v1)
        /*0014*/ 	.word	0x00000000


	//----- nvinfo : EIATTR_FRAME_SIZE
	.align		4
.L_3:
        /*0018*/ 	.byte	0x04, 0x11
        /*001a*/ 	.short	(.L_5 - .L_4)
	.align		4
.L_4:
        /*001c*/ 	.word	index@(l2distance_f32)
        /*0020*/ 	.word	0x00000000


	//----- nvinfo : EIATTR_REGCOUNT
	.align		4
.L_5:
        /*0024*/ 	.byte	0x04, 0x2f
        /*0026*/ 	.short	(.L_7 - .L_6)
	.align		4
.L_6:
        /*0028*/ 	.word	index@(l2distance_f32_const)
        /*002c*/ 	.word	0x00000018


	//----- nvinfo : EIATTR_FRAME_SIZE
	.align		4
.L_7:
        /*0030*/ 	.byte	0x04, 0x11
        /*0032*/ 	.short	(.L_9 - .L_8)
	.align		4
.L_8:
        /*0034*/ 	.word	index@($__internal_2_$__cuda_sm20_dsqrt_rn_f64_mediumpath_v1)
        /*0038*/ 	.word	0x00000000


	//----- nvinfo : EIATTR_FRAME_SIZE
	.align		4
.L_9:
        /*003c*/ 	.byte	0x04, 0x11
        /*003e*/ 	.short	(.L_11 - .L_10)
	.align		4
.L_10:
        /*0040*/ 	.word	index@(l2distance_f32_const)
        /*0044*/ 	.word	0x00000000


	//----- nvinfo : EIATTR_REGCOUNT
	.align		4
.L_11:
        /*0048*/ 	.byte	0x04, 0x2f
        /*004a*/ 	.short	(.L_13 - .L_12)
	.align		4
.L_12:
        /*004c*/ 	.word	index@(l2distance_f64)
        /*0050*/ 	.word	0x00000014


	//----- nvinfo : EIATTR_FRAME_SIZE
	.align		4
.L_13:
        /*0054*/ 	.byte	0x04, 0x11
        /*0056*/ 	.short	(.L_15 - .L_14)
	.align		4
.L_14:
        /*0058*/ 	.word	index@($__internal_1_$__cuda_sm20_dsqrt_rn_f64_mediumpath_v1)
        /*005c*/ 	.word	0x00000000


	//----- nvinfo : EIATTR_FRAME_SIZE
	.align		4
.L_15:
        /*0060*/ 	.byte	0x04, 0x11
        /*0062*/ 	.short	(.L_17 - .L_16)
	.align		4
.L_16:
        /*0064*/ 	.word	index@(l2distance_f64)
        /*0068*/ 	.word	0x00000000


	//----- nvinfo : EIATTR_REGCOUNT
	.align		4
.L_17:
        /*006c*/ 	.byte	0x04, 0x2f
        /*006e*/ 	.short	(.L_19 - .L_18)
	.align		4
.L_18:
        /*0070*/ 	.word	index@(l2distance_f64_const)
        /*0074*/ 	.word	0x0000001a


	//----- nvinfo : EIATTR_FRAME_SIZE
	.align		4
.L_19:
        /*0078*/ 	.byte	0x04, 0x11
        /*007a*/ 	.short	(.L_21 - .L_20)
	.align		4
.L_20:
        /*007c*/ 	.word	index@($__internal_0_$__cuda_sm20_dsqrt_rn_f64_mediumpath_v1)
        /*0080*/ 	.word	0x00000000


	//----- nvinfo : EIATTR_FRAME_SIZE
	.align		4
.L_21:
        /*0084*/ 	.byte	0x04, 0x11
        /*0086*/ 	.short	(.L_23 - .L_22)
	.align		4
.L_22:
        /*0088*/ 	.word	index@(l2distance_f64_const)
        /*008c*/ 	.word	0x00000000


	//----- nvinfo : EIATTR_MIN_STACK_SIZE
	.align		4
.L_23:
        /*0090*/ 	.byte	0x04, 0x12
        /*0092*/ 	.short	(.L_25 - .L_24)
	.align		4
.L_24:
        /*0094*/ 	.word	index@(l2distance_f64_const)
        /*0098*/ 	.word	0x00000000


	//----- nvinfo : EIATTR_MIN_STACK_SIZE
	.align		4
.L_25:
        /*009c*/ 	.byte	0x04, 0x12
        /*009e*/ 	.short	(.L_27 - .L_26)
	.align		4
.L_26:
        /*00a0*/ 	.word	index@(l2distance_f64)
        /*00a4*/ 	.word	0x00000000


	//----- nvinfo : EIATTR_MIN_STACK_SIZE
	.align		4
.L_27:
        /*00a8*/ 	.byte	0x04, 0x12
        /*00aa*/ 	.short	(.L_29 - .L_28)
	.align		4
.L_28:
        /*00ac*/ 	.word	index@(l2distance_f32_const)
        /*00b0*/ 	.word	0x00000000


	//----- nvinfo : EIATTR_MIN_STACK_SIZE
	.align		4
.L_29:
        /*00b4*/ 	.byte	0x04, 0x12
        /*00b6*/ 	.short	(.L_31 - .L_30)
	.align		4
.L_30:
        /*00b8*/ 	.word	index@(l2distance_f32)
        /*00bc*/ 	.word	0x00000000
.L_31:


//--------------------- .nv.compat                --------------------------
	.section	.nv.compat,"",@"SHT_CUDA_COMPAT_INFO"
	.align	4
        /*0000*/ 	.byte	0x02, 0x09, 0x00, 0x00, 0x02, 0x02, 0x01, 0x00, 0x02, 0x05, 0x05, 0x00, 0x03, 0x07, 0x01, 0x01
        /*0010*/ 	.byte	0x02, 0x03, 0x00, 0x00, 0x02, 0x06, 0x01, 0x00, 0x04, 0x0b, 0x08, 0x00, 0x01, 0x00, 0x00, 0x00
        /*0020*/ 	.byte	0x00, 0x00, 0x00, 0x00


//--------------------- .nv.info.l2distance_f64_const --------------------------
	.section	.nv.info.l2distance_f64_const,"",@"SHT_CUDA_INFO"
	.sectionflags	@""
	.align	4


	//----- nvinfo : EIATTR_CUDA_API_VERSION
	.align		4
        /*0000*/ 	.byte	0x04, 0x37
        /*0002*/ 	.short	(.L_33 - .L_32)
.L_32:
        /*0004*/ 	.word	0x00000082


	//----- nvinfo : EIATTR_KPARAM_INFO
	.align		4
.L_33:
        /*0008*/ 	.byte	0x04, 0x17
        /*000a*/ 	.short	(.L_35 - .L_34)
.L_34:
        /*000c*/ 	.word	0x00000000
        /*0010*/ 	.short	0x0005
        /*0012*/ 	.short	0x0020
        /*0014*/ 	.byte	0x00, 0xf5, 0x21, 0x00


	//----- nvinfo : EIATTR_KPARAM_INFO
	.align		4
.L_35:
        /*0018*/ 	.byte	0x04, 0x17
        /*001a*/ 	.short	(.L_37 - .L_36)
.L_36:
        /*001c*/ 	.word	0x00000000
        /*0020*/ 	.short	0x0004
        /*0022*/ 	.short	0x0018
        /*0024*/ 	.byte	0x00, 0xf5, 0x21, 0x00


	//----- nvinfo : EIATTR_KPARAM_INFO
	.align		4
.L_37:
        /*0028*/ 	.byte	0x04, 0x17
        /*002a*/ 	.short	(.L_39 - .L_38)
.L_38:
        /*002c*/ 	.word	0x00000000
        /*0030*/ 	.short	0x0003
        /*0032*/ 	.short	0x0010
        /*0034*/ 	.byte	0x00, 0xf0, 0x05, 0x00


	//----- nvinfo : EIATTR_KPARAM_INFO
	.align		4
.L_39:
        /*0038*/ 	.byte	0x04, 0x17
        /*003a*/ 	.short	(.L_41 - .L_40)
.L_40:
        /*003c*/ 	.word	0x00000000
        /*0040*/ 	.short	0x0002
        /*0042*/ 	.short	0x000c
        /*0044*/ 	.byte	0x00, 0xf0, 0x11, 0x00


	//----- nvinfo : EIATTR_KPARAM_INFO
	.align		4
.L_41:
        /*0048*/ 	.byte	0x04, 0x17
        /*004a*/ 	.short	(.L_43 - .L_42)
.L_42:
        /*004c*/ 	.word	0x00000000
        /*0050*/ 	.short	0x0001
        /*0052*/ 	.short	0x0008
        /*0054*/ 	.byte	0x00, 0xf0, 0x11, 0x00


	//----- nvinfo : EIATTR_KPARAM_INFO
	.align		4
.L_43:
        /*0058*/ 	.byte	0x04, 0x17
        /*005a*/ 	.short	(.L_45 - .L_44)
.L_44:
        /*005c*/ 	.word	0x00000000
        /*0060*/ 	.short	0x0000
        /*0062*/ 	.short	0x0000
        /*0064*/ 	.byte	0x00, 0xf5, 0x21, 0x00


	//----- nvinfo : EIATTR_SPARSE_MMA_MASK
	.align		4
.L_45:
        /*0068*/ 	.byte	0x03, 0x50
        /*006a*/ 	.short	0x0000


	//----- nvinfo : EIATTR_MAXREG_COUNT
	.align		4
        /*006c*/ 	.byte	0x03, 0x1b
        /*006e*/ 	.short	0x00ff


	//----- nvinfo : EIATTR_MERCURY_ISA_VERSION
	.align		4
        /*0070*/ 	.byte	0x03, 0x5f
        /*0072*/ 	.short	0x0101


	//----- nvinfo : EIATTR_VRC_CTA_INIT_COUNT
	.align		4
        /*0074*/ 	.byte	0x02, 0x4a
	.zero		1
	.zero		1


	//----- nvinfo : EIATTR_EXIT_INSTR_OFFSETS
	.align		4
        /*0078*/ 	.byte	0x04, 0x1c
        /*007a*/ 	.short	(.L_47 - .L_46)


	//   ....[0]....
.L_46:
        /*007c*/ 	.word	0x000000b0


	//   ....[1]....
        /*0080*/ 	.word	0x00000a10


	//   ....[2]....
        /*0084*/ 	.word	0x00000b90


	//----- nvinfo : EIATTR_CRS_STACK_SIZE
	.align		4
.L_47:
        /*0088*/ 	.byte	0x04, 0x1e
        /*008a*/ 	.short	(.L_49 - .L_48)
.L_48:
        /*008c*/ 	.word	0x00000000


	//----- nvinfo : EIATTR_CBANK_PARAM_SIZE
	.align		4
.L_49:
        /*0090*/ 	.byte	0x03, 0x19
        /*0092*/ 	.short	0x0028


	//----- nvinfo : EIATTR_PARAM_CBANK
	.align		4
        /*0094*/ 	.byte	0x04, 0x0a
        /*0096*/ 	.short	(.L_51 - .L_50)
	.align		4
.L_50:
        /*0098*/ 	.word	index@(.nv.constant0.l2distance_f64_const)
        /*009c*/ 	.short	0x0380
        /*009e*/ 	.short	0x0028


	//----- nvinfo : EIATTR_SW_WAR
	.align		4
.L_51:
        /*00a0*/ 	.byte	0x04, 0x36
        /*00a2*/ 	.short	(.L_53 - .L_52)
.L_52:
        /*00a4*/ 	.word	0x00000008
.L_53:


//--------------------- .nv.info.l2distance_f64   --------------------------
	.section	.nv.info.l2distance_f64,"",@"SHT_CUDA_INFO"
	.sectionflags	@""
	.align	4


	//----- nvinfo : EIATTR_CUDA_API_VERSION
	.align		4
        /*0000*/ 	.byte	0x04, 0x37
        /*0002*/ 	.short	(.L_55 - .L_54)
.L_54:
        /*0004*/ 	.word	0x00000082


	//----- nvinfo : EIATTR_KPARAM_INFO
	.align		4
.L_55:
        /*0008*/ 	.byte	0x04, 0x17
        /*000a*/ 	.short	(.L_57 - .L_56)
.L_56:
        /*000c*/ 	.word	0x00000000
        /*0010*/ 	.short	0x0005
        /*0012*/ 	.short	0x0020
        /*0014*/ 	.byte	0x00, 0xf5, 0x21, 0x00


	//----- nvinfo : EIATTR_KPARAM_INFO
	.align		4
.L_57:
        /*0018*/ 	.byte	0x04, 0x17
        /*001a*/ 	.short	(.L_59 - .L_58)
.L_58:
        /*001c*/ 	.word	0x00000000
        /*0020*/ 	.short	0x0004
        /*0022*/ 	.short	0x0018
        /*0024*/ 	.byte	0x00, 0xf5, 0x21, 0x00


	//----- nvinfo : EIATTR_KPARAM_INFO
	.align		4
.L_59:
        /*0028*/ 	.byte	0x04, 0x17
        /*002a*/ 	.short	(.L_61 - .L_60)
.L_60:
        /*002c*/ 	.word	0x00000000
        /*0030*/ 	.short	0x0003
        /*0032*/ 	.short	0x0010
        /*0034*/ 	.byte	0x00, 0xf0, 0x05, 0x00


	//----- nvinfo : EIATTR_KPARAM_INFO
	.align		4
.L_61:
        /*0038*/ 	.byte	0x04, 0x17
        /*003a*/ 	.short	(.L_63 - .L_62)
.L_62:
        /*003c*/ 	.word	0x00000000
        /*0040*/ 	.short	0x0002
        /*0042*/ 	.short	0x000c
        /*0044*/ 	.byte	0x00, 0xf0, 0x11, 0x00


	//----- nvinfo : EIATTR_KPARAM_INFO
	.align		4
.L_63:
        /*0048*/ 	.byte	0x04, 0x17
        /*004a*/ 	.short	(.L_65 - .L_64)
.L_64:
        /*004c*/ 	.word	0x00000000
        /*0050*/ 	.short	0x0001
        /*0052*/ 	.short	0x0008
        /*0054*/ 	.byte	0x00, 0xf0, 0x11, 0x00


	//----- nvinfo : EIATTR_KPARAM_INFO
	.align		4
.L_65:
        /*0058*/ 	.byte	0x04, 0x17
        /*005a*/ 	.short	(.L_67 - .L_66)
.L_66:
        /*005c*/ 	.word	0x00000000
        /*0060*/ 	.short	0x0000
        /*0062*/ 	.short	0x0000
        /*0064*/ 	.byte	0x00, 0xf5, 0x21, 0x00


	//----- nvinfo : EIATTR_SPARSE_MMA_MASK
	.align		4
.L_67:
        /*0068*/ 	.byte	0x03, 0x50
        /*006a*/ 	.short	0x0000


	//----- nvinfo : EIATTR_MAXREG_COUNT
	.align		4
        /*006c*/ 	.byte	0x03, 0x1b
        /*006e*/ 	.short	0x00ff


	//----- nvinfo : EIATTR_MERCURY_ISA_VERSION
	.align		4
        /*0070*/ 	.byte	0x03, 0x5f
        /*0072*/ 	.short	0x0101


	//----- nvinfo : EIATTR_VRC_CTA_INIT_COUNT
	.align		4
        /*0074*/ 	.byte	0x02, 0x4a
	.zero		1
	.zero		1


	//----- nvinfo : EIATTR_EXIT_INSTR_OFFSETS
	.align		4
        /*0078*/ 	.byte	0x04, 0x1c
        /*007a*/ 	.short	(.L_69 - .L_68)


	//   ....[0]....
.L_68:
        /*007c*/ 	.word	0x00000070


	//   ....[1]....
        /*0080*/ 	.word	0x00000e00


	//   ....[2]....
        /*0084*/ 	.word	0x00000f80


	//----- nvinfo : EIATTR_CRS_STACK_SIZE
	.align		4
.L_69:
        /*0088*/ 	.byte	0x04, 0x1e
        /*008a*/ 	.short	(.L_71 - .L_70)
.L_70:
        /*008c*/ 	.word	0x00000000


	//----- nvinfo : EIATTR_CBANK_PARAM_SIZE
	.align		4
.L_71:
        /*0090*/ 	.byte	0x03, 0x19
        /*0092*/ 	.short	0x0028


	//----- nvinfo : EIATTR_PARAM_CBANK
	.align		4
        /*0094*/ 	.byte	0x04, 0x0a
        /*0096*/ 	.short	(.L_73 - .L_72)
	.align		4
.L_72:
        /*0098*/ 	.word	index@(.nv.constant0.l2distance_f64)
        /*009c*/ 	.short	0x0380
        /*009e*/ 	.short	0x0028


	//----- nvinfo : EIATTR_SW_WAR
	.align		4
.L_73:
        /*00a0*/ 	.byte	0x04, 0x36
        /*00a2*/ 	.short	(.L_75 - .L_74)
.L_74:
        /*00a4*/ 	.word	0x00000008
.L_75:


//--------------------- .nv.info.l2distance_f32_const --------------------------
	.section	.nv.info.l2distance_f32_const,"",@"SHT_CUDA_INFO"
	.sectionflags	@""
	.align	4


	//----- nvinfo : EIATTR_CUDA_API_VERSION
	.align		4
        /*0000*/ 	.byte	0x04, 0x37
        /*0002*/ 	.short	(.L_77 - .L_76)
.L_76:
        /*0004*/ 	.word	0x00000082


	//----- nvinfo : EIATTR_KPARAM_INFO
	.align		4
.L_77:
        /*0008*/ 	.byte	0x04, 0x17
        /*000a*/ 	.short	(.L_79 - .L_78)
.L_78:
        /*000c*/ 	.word	0x00000000
        /*0010*/ 	.short	0x0005
        /*0012*/ 	.short	0x0020
        /*0014*/ 	.byte	0x00, 0xf5, 0x21, 0x00


	//----- nvinfo : EIATTR_KPARAM_INFO
	.align		4
.L_79:
        /*0018*/ 	.byte	0x04, 0x17
        /*001a*/ 	.short	(.L_81 - .L_80)
.L_80:
        /*001c*/ 	.word	0x00000000
        /*0020*/ 	.short	0x0004
        /*0022*/ 	.short	0x0018
        /*0024*/ 	.byte	0x00, 0xf5, 0x21, 0x00


	//----- nvinfo : EIATTR_KPARAM_INFO
	.align		4
.L_81:
        /*0028*/ 	.byte	0x04, 0x17
        /*002a*/ 	.short	(.L_83 - .L_82)
.L_82:
        /*002c*/ 	.word	0x00000000
        /*0030*/ 	.short	0x0003
        /*0032*/ 	.short	0x0010
        /*0034*/ 	.byte	0x00, 0xf0, 0x05, 0x00


	//----- nvinfo : EIATTR_KPARAM_INFO
	.align		4
.L_83:
        /*0038*/ 	.byte	0x04, 0x17
        /*003a*/ 	.short	(.L_85 - .L_84)
.L_84:
        /*003c*/ 	.word	0x00000000
        /*0040*/ 	.short	0x0002
        /*0042*/ 	.short	0x000c
        /*0044*/ 	.byte	0x00, 0xf0, 0x11, 0x00


	//----- nvinfo : EIATTR_KPARAM_INFO
	.align		4
.L_85:
        /*0048*/ 	.byte	0x04, 0x17
        /*004a*/ 	.short	(.L_87 - .L_86)
.L_86:
        /*004c*/ 	.word	0x00000000
        /*0050*/ 	.short	0x0001
        /*0052*/ 	.short	0x0008
        /*0054*/ 	.byte	0x00, 0xf0, 0x11, 0x00


	//----- nvinfo : EIATTR_KPARAM_INFO
	.align		4
.L_87:
        /*0058*/ 	.byte	0x04, 0x17
        /*005a*/ 	.short	(.L_89 - .L_88)
.L_88:
        /*005c*/ 	.word	0x00000000
        /*0060*/ 	.short	0x0000
        /*0062*/ 	.short	0x0000
        /*0064*/ 	.byte	0x00, 0xf5, 0x21, 0x00


	//----- nvinfo : EIATTR_SPARSE_MMA_MASK
	.align		4
.L_89:
        /*0068*/ 	.byte	0x03, 0x50
        /*006a*/ 	.short	0x0000


	//----- nvinfo : EIATTR_MAXREG_COUNT
	.align		4
        /*006c*/ 	.byte	0x03, 0x1b
        /*006e*/ 	.short	0x00ff


	//----- nvinfo : EIATTR_MERCURY_ISA_VERSION
	.align		4
        /*0070*/ 	.byte	0x03, 0x5f
        /*0072*/ 	.short	0x0101


	//----- nvinfo : EIATTR_VRC_CTA_INIT_COUNT
	.align		4
        /*0074*/ 	.byte	0x02, 0x4a
	.zero		1
	.zero		1


	//----- nvinfo : EIATTR_EXIT_INSTR_OFFSETS
	.align		4
        /*0078*/ 	.byte	0x04, 0x1c
        /*007a*/ 	.short	(.L_91 - .L_90)


	//   ....[0]....
.L_90:
        /*007c*/ 	.word	0x00000070


	//   ....[1]....
        /*0080*/ 	.word	0x00000b00


	//   ....[2]....
        /*0084*/ 	.word	0x00000c80


	//----- nvinfo : EIATTR_CRS_STACK_SIZE
	.align		4
.L_91:
        /*0088*/ 	.byte	0x04, 0x1e
        /*008a*/ 	.short	(.L_93 - .L_92)
.L_92:
        /*008c*/ 	.word	0x00000000


	//----- nvinfo : EIATTR_CBANK_PARAM_SIZE
	.align		4
.L_93:
        /*0090*/ 	.byte	0x03, 0x19
        /*0092*/ 	.short	0x0028


	//----- nvinfo : EIATTR_PARAM_CBANK
	.align		4
        /*0094*/ 	.byte	0x04, 0x0a
        /*0096*/ 	.short	(.L_95 - .L_94)
	.align		4
.L_94:
        /*0098*/ 	.word	index@(.nv.constant0.l2distance_f32_const)
        /*009c*/ 	.short	0x0380
        /*009e*/ 	.short	0x0028


	//----- nvinfo : EIATTR_SW_WAR
	.align		4
.L_95:
        /*00a0*/ 	.byte	0x04, 0x36
        /*00a2*/ 	.short	(.L_97 - .L_96)
.L_96:
        /*00a4*/ 	.word	0x00000008
.L_97:


//--------------------- .nv.info.l2distance_f32   --------------------------
	.section	.nv.info.l2distance_f32,"",@"SHT_CUDA_INFO"
	.sectionflags	@""
	.align	4


	//----- nvinfo : EIATTR_CUDA_API_VERSION
	.align		4
        /*0000*/ 	.byte	0x04, 0x37
        /*0002*/ 	.short	(.L_99 - .L_98)
.L_98:
        /*0004*/ 	.word	0x00000082


	//----- nvinfo : EIATTR_KPARAM_INFO
	.align		4
.L_99:
        /*0008*/ 	.byte	0x04, 0x17
        /*000a*/ 	.short	(.L_101 - .L_100)
.L_100:
        /*000c*/ 	.word	0x00000000
        /*0010*/ 	.short	0x0005
        /*0012*/ 	.short	0x0020
        /*0014*/ 	.byte	0x00, 0xf5, 0x21, 0x00


	//----- nvinfo : EIATTR_KPARAM_INFO
	.align		4
.L_101:
        /*0018*/ 	.byte	0x04, 0x17
        /*001a*/ 	.short	(.L_103 - .L_102)
.L_102:
        /*001c*/ 	.word	0x00000000
        /*0020*/ 	.short	0x0004
        /*0022*/ 	.short	0x0018
        /*0024*/ 	.byte	0x00, 0xf5, 0x21, 0x00


	//----- nvinfo : EIATTR_KPARAM_INFO
	.align		4
.L_103:
        /*0028*/ 	.byte	0x04, 0x17
        /*002a*/ 	.short	(.L_105 - .L_104)
.L_104:
        /*002c*/ 	.word	0x00000000
        /*0030*/ 	.short	0x0003
        /*0032*/ 	.short	0x0010
        /*0034*/ 	.byte	0x00, 0xf0, 0x05, 0x00


	//----- nvinfo : EIATTR_KPARAM_INFO
	.align		4
.L_105:
        /*0038*/ 	.byte	0x04, 0x17
        /*003a*/ 	.short	(.L_107 - .L_106)
.L_106:
        /*003c*/ 	.word	0x00000000
        /*0040*/ 	.short	0x0002
        /*0042*/ 	.short	0x000c
        /*0044*/ 	.byte	0x00, 0xf0, 0x11, 0x00


	//----- nvinfo : EIATTR_KPARAM_INFO
	.align		4
.L_107:
        /*0048*/ 	.byte	0x04, 0x17
        /*004a*/ 	.short	(.L_109 - .L_108)
.L_108:
        /*004c*/ 	.word	0x00000000
        /*0050*/ 	.short	0x0001
        /*0052*/ 	.short	0x0008
        /*0054*/ 	.byte	0x00, 0xf0, 0x11, 0x00


	//----- nvinfo : EIATTR_KPARAM_INFO
	.align		4
.L_109:
        /*0058*/ 	.byte	0x04, 0x17
        /*005a*/ 	.short	(.L_111 - .L_110)
.L_110:
        /*005c*/ 	.word	0x00000000
        /*0060*/ 	.short	0x0000
        /*0062*/ 	.short	0x0000
        /*0064*/ 	.byte	0x00, 0xf5, 0x21, 0x00


	//----- nvinfo : EIATTR_SPARSE_MMA_MASK
	.align		4
.L_111:
        /*0068*/ 	.byte	0x03, 0x50
        /*006a*/ 	.short	0x0000


	//----- nvinfo : EIATTR_MAXREG_COUNT
	.align		4
        /*006c*/ 	.byte	0x03, 0x1b
        /*006e*/ 	.short	0x00ff


	//----- nvinfo : EIATTR_MERCURY_ISA_VERSION
	.align		4
        /*0070*/ 	.byte	0x03, 0x5f
        /*0072*/ 	.short	0x0101


	//----- nvinfo : EIATTR_VRC_CTA_INIT_COUNT
	.align		4
        /*0074*/ 	.byte	0x02, 0x4a
	.zero		1
	.zero		1


	//----- nvinfo : EIATTR_EXIT_INSTR_OFFSETS
	.align		4
        /*0078*/ 	.byte	0x04, 0x1c
        /*007a*/ 	.short	(.L_113 - .L_112)


	//   ....[0]....
.L_112:
        /*007c*/ 	.word	0x00000070


	//   ....[1]....
        /*0080*/ 	.word	0x00000af0


	//   ....[2]....
        /*0084*/ 	.word	0x00000c70


	//----- nvinfo : EIATTR_CRS_STACK_SIZE
	.align		4
.L_113:
        /*0088*/ 	.byte	0x04, 0x1e
        /*008a*/ 	.short	(.L_115 - .L_114)
.L_114:
        /*008c*/ 	.word	0x00000000


	//----- nvinfo : EIATTR_CBANK_PARAM_SIZE
	.align		4
.L_115:
        /*0090*/ 	.byte	0x03, 0x19
        /*0092*/ 	.short	0x0028


	//----- nvinfo : EIATTR_PARAM_CBANK
	.align		4
        /*0094*/ 	.byte	0x04, 0x0a
        /*0096*/ 	.short	(.L_117 - .L_116)
	.align		4
.L_116:
        /*0098*/ 	.word	index@(.nv.constant0.l2distance_f32)
        /*009c*/ 	.short	0x0380
        /*009e*/ 	.short	0x0028


	//----- nvinfo : EIATTR_SW_WAR
	.align		4
.L_117:
        /*00a0*/ 	.byte	0x04, 0x36
        /*00a2*/ 	.short	(.L_119 - .L_118)
.L_118:
        /*00a4*/ 	.word	0x00000008
.L_119:


//--------------------- .nv.callgraph             --------------------------
	.section	.nv.callgraph,"",@"SHT_CUDA_CALLGRAPH"
	.align	4
	.sectionentsize	8
	.align		4
        /*0000*/ 	.word	0x00000000
	.align		4
        /*0004*/ 	.word	0xffffffff
	.align		4
        /*0008*/ 	.word	0x00000000
	.align		4
        /*000c*/ 	.word	0xfffffffe
	.align		4
        /*0010*/ 	.word	0x00000000
	.align		4
        /*0014*/ 	.word	0xfffffffd
	.align		4
        /*0018*/ 	.word	0x00000000
	.align		4
        /*001c*/ 	.word	0xfffffffc


//--------------------- .text.l2distance_f64_const --------------------------
	.section	.text.l2distance_f64_const,"ax",@progbits
	.align	128
        .global         l2distance_f64_const
        .type           l2distance_f64_const,@function
        .size           l2distance_f64_const,(.L_x_46 - l2distance_f64_const)
        .other          l2distance_f64_const,@"STO_CUDA_ENTRY STV_DEFAULT"
l2distance_f64_const:
.text.l2distance_f64_const:
[----:B------:R-:W-:Y:S01]  /*0000*/  LDC R1, c[0x0][0x37c] ;  /* 0x0000df00ff017b82 */ /* 0x000fe20000000800 */
[----:B------:R-:W0:Y:S07]  /*0010*/  S2R R7, SR_CTAID.X ;  /* 0x0000000000077919 */ /* 0x000e2e0000002500 */
[----:B------:R-:W1:Y:S01]  /*0020*/  LDC.64 R4, c[0x0][0x388] ;  /* 0x0000e200ff047b82 */ /* 0x000e620000000a00 */
[----:B------:R-:W0:Y:S01]  /*0030*/  LDCU UR4, c[0x0][0x360] ;  /* 0x00006c00ff0477ac */ /* 0x000e220008000800 */
[----:B------:R-:W0:Y:S01]  /*0040*/  S2R R0, SR_TID.X ;  /* 0x0000000000007919 */ /* 0x000e220000002100 */
[----:B------:R-:W2:Y:S05]  /*0050*/  LDCU.64 UR8, c[0x0][0x358] ;  /* 0x00006b00ff0877ac */ /* 0x000eaa0008000a00 */
[----:B------:R-:W3:Y:S01]  /*0060*/  LDC.64 R2, c[0x0][0x380] ;  /* 0x0000e000ff027b82 */ /* 0x000ee20000000a00 */
[----:B0-----:R-:W-:-:S04]  /*0070*/  IMAD R7, R7, UR4, R0 ;  /* 0x0000000407077c24 */ /* 0x001fc8000f8e0200 */
[C---:B---3--:R-:W-:Y:S01]  /*0080*/  IMAD.WIDE R2, R7.reuse, 0x8, R2 ;  /* 0x0000000807027825 */ /* 0x048fe200078e0202 */
[----:B-1----:R-:W-:-:S04]  /*0090*/  ISETP.GE.AND P0, PT, R7, R4, PT ;  /* 0x000000040700720c */ /* 0x002fc80003f06270 */
[----:B--2---:R0:W-:Y:S09]  /*00a0*/  STG.E.64 desc[UR8][R2.64], RZ ;  /* 0x000000ff02007986 */ /* 0x0041f2000c101b08 */
[----:B------:R-:W-:Y:S05]  /*00b0*/  @P0 EXIT ;  /* 0x000000000000094d */ /* 0x000fea0003800000 */
[----:B------:R-:W-:Y:S02]  /*00c0*/  SHF.R.S32.HI R4, RZ, 0x3, R5 ;  /* 0x00000003ff047819 */ /* 0x000fe40000011405 */
[----:B------:R-:W-:Y:S02]  /*00d0*/  CS2R R12, SRZ ;  /* 0x00000000000c7805 */ /* 0x000fe4000001ff00 */
[----:B------:R-:W-:-:S13]  /*00e0*/  ISETP.GE.AND P0, PT, R4, 0x1, PT ;  /* 0x000000010400780c */ /* 0x000fda0003f06270 */
[----:B------:R-:W-:Y:S05]  /*00f0*/  @!P0 BRA `(.L_x_0) ;  /* 0x0000000800388947 */ /* 0x000fea0003800000 */
[C---:B------:R-:W-:Y:S01]  /*0100*/  ISETP.GE.U32.AND P1, PT, R4.reuse, 0x8, PT ;  /* 0x000000080400780c */ /* 0x040fe20003f26070 */
[----:B------:R-:W-:Y:S01]  /*0110*/  HFMA2 R11, -RZ, RZ, 0, 0 ;  /* 0x00000000ff0b7431 */ /* 0x000fe200000001ff */
[----:B------:R-:W-:Y:S01]  /*0120*/  LOP3.LUT R15, R4, 0x7, RZ, 0xc0, !PT ;  /* 0x00000007040f7812 */ /* 0x000fe200078ec0ff */
[----:B------:R-:W-:Y:S01]  /*0130*/  IMAD R0, R7, R4, RZ ;  /* 0x0000000407007224 */ /* 0x000fe200078e02ff */
[----:B------:R-:W-:Y:S02]  /*0140*/  CS2R R12, SRZ ;  /* 0x00000000000c7805 */ /* 0x000fe4000001ff00 */
[----:B------:R-:W-:-:S07]  /*0150*/  ISETP.NE.AND P0, PT, R15, RZ, PT ;  /* 0x000000ff0f00720c */ /* 0x000fce0003f05270 */
[----:B------:R-:W-:Y:S06]  /*0160*/  @!P1 BRA `(.L_x_1) ;  /* 0x0000000400149947 */ /* 0x000fec0003800000 */
[----:B------:R-:W1:Y:S01]  /*0170*/  LDCU.64 UR4, c[0x0][0x3a0] ;  /* 0x00007400ff0477ac */ /* 0x000e620008000a00 */
[----:B------:R-:W-:Y:S02]  /*0180*/  LOP3.LUT R11, R4, 0x7ffffff8, RZ, 0xc0, !PT ;  /* 0x7ffffff8040b7812 */ /* 0x000fe400078ec0ff */
[----:B------:R-:W-:Y:S02]  /*0190*/  CS2R R12, SRZ ;  /* 0x00000000000c7805 */ /* 0x000fe4000001ff00 */
[----:B------:R-:W-:Y:S01]  /*01a0*/  MOV R14, R0 ;  /* 0x00000000000e7202 */ /* 0x000fe20000000f00 */
[----:B------:R-:W2:Y:S01]  /*01b0*/  LDCU.64 UR6, c[0x0][0x398] ;  /* 0x00007300ff0677ac */ /* 0x000ea20008000a00 */
[----:B------:R-:W-:Y:S01]  /*01c0*/  IMAD.MOV R10, RZ, RZ, -R11 ;  /* 0x000000ffff0a7224 */ /* 0x000fe200078e0a0b */
[----:B-1----:R-:W-:-:S04]  /*01d0*/  UIADD3 UR4, UP1, UPT, UR4, 0x10, URZ ;  /* 0x0000001004047890 */ /* 0x002fc8000ff3e0ff */
[----:B------:R-:W-:Y:S02]  /*01e0*/  UIADD3.X UR5, UPT, UPT, URZ, UR5, URZ, UP1, !UPT ;  /* 0x00000005ff057290 */ /* 0x000fe40008ffe4ff */
[----:B--2---:R-:W-:Y:S01]  /*01f0*/  UIADD3 UR6, UP0, UPT, UR6, 0x10, URZ ;  /* 0x0000001006067890 */ /* 0x004fe2000ff1e0ff */
[----:B------:R-:W-:-:S03]  /*0200*/  MOV R6, UR4 ;  /* 0x0000000400067c02 */ /* 0x000fc60008000f00 */
[----:B------:R-:W-:Y:S01]  /*0210*/  IMAD.U32 R7, RZ, RZ, UR5 ;  /* 0x00000005ff077e24 */ /* 0x000fe2000f8e00ff */
[----:B------:R-:W-:-:S12]  /*0220*/  UIADD3.X UR7, UPT, UPT, URZ, UR7, URZ, UP0, !UPT ;  /* 0x00000007ff077290 */ /* 0x000fd800087fe4ff */
.L_x_2:
[----:B------:R-:W-:Y:S01]  /*0230*/  MOV R8, UR6 ;  /* 0x0000000600087c02 */ /* 0x000fe20008000f00 */
[----:B------:R-:W-:Y:S01]  /*0240*/  IMAD.U32 R9, RZ, RZ, UR7 ;  /* 0x00000007ff097e24 */ /* 0x000fe2000f8e00ff */
[----:B--2---:R-:W2:Y:S03]  /*0250*/  LDG.E R17, desc[UR8][R6.64+-0x10] ;  /* 0xfffff00806117981 */ /* 0x004ea6000c1e1900 */
[----:B------:R-:W-:-:S05]  /*0260*/  IMAD.WIDE R8, R14, 0x4, R8 ;  /* 0x000000040e087825 */ /* 0x000fca00078e0208 */
[----:B------:R-:W2:Y:S02]  /*0270*/  LDG.E R16, desc[UR8][R8.64+-0x10] ;  /* 0xfffff00808107981 */ /* 0x000ea4000c1e1900 */
[----:B--2---:R-:W-:-:S04]  /*0280*/  FADD R18, R16, -R17 ;  /* 0x8000001110127221 */ /* 0x004fc80000000000 */
[----:B------:R-:W1:Y:S02]  /*0290*/  F2F.F64.F32 R16, R18 ;  /* 0x0000001200107310 */ /* 0x000e640000201800 */
[----:B-1----:R-:W-:-:S07]  /*02a0*/  DFMA R12, R16, R16, R12 ;  /* 0x00000010100c722b */ /* 0x002fce000000000c */
[----:B------:R1:W-:Y:S04]  /*02b0*/  STG.E.64 desc[UR8][R2.64], R12 ;  /* 0x0000000c02007986 */ /* 0x0003e8000c101b08 */
[----:B------:R-:W2:Y:S04]  /*02c0*/  LDG.E R16, desc[UR8][R8.64+-0xc] ;  /* 0xfffff40808107981 */ /* 0x000ea8000c1e1900 */
[----:B------:R-:W2:Y:S02]  /*02d0*/  LDG.E R17, desc[UR8][R6.64+-0xc] ;  /* 0xfffff40806117981 */ /* 0x000ea4000c1e1900 */
[----:B--2---:R-:W-:-:S04]  /*02e0*/  FADD R20, R16, -R17 ;  /* 0x8000001110147221 */ /* 0x004fc80000000000 */
[----:B------:R-:W2:Y:S02]  /*02f0*/  F2F.F64.F32 R16, R20 ;  /* 0x0000001400107310 */ /* 0x000ea40000201800 */
[----:B--2---:R-:W-:-:S07]  /*0300*/  DFMA R16, R16, R16, R12 ;  /* 0x000000101010722b */ /* 0x004fce000000000c */
[----:B------:R2:W-:Y:S04]  /*0310*/  STG.E.64 desc[UR8][R2.64], R16 ;  /* 0x0000001002007986 */ /* 0x0005e8000c101b08 */
[----:B------:R-:W3:Y:S04]  /*0320*/  LDG.E R19, desc[UR8][R8.64+-0x8] ;  /* 0xfffff80808137981 */ /* 0x000ee8000c1e1900 */
[----:B------:R-:W3:Y:S02]  /*0330*/  LDG.E R22, desc[UR8][R6.64+-0x8] ;  /* 0xfffff80806167981 */ /* 0x000ee4000c1e1900 */
[----:B---3--:R-:W-:-:S04]  /*0340*/  FADD R22, R19, -R22 ;  /* 0x8000001613167221 */ /* 0x008fc80000000000 */
[----:B------:R-:W1:Y:S02]  /*0350*/  F2F.F64.F32 R18, R22 ;  /* 0x0000001600127310 */ /* 0x000e640000201800 */
[----:B-1----:R-:W-:-:S07]  /*0360*/  DFMA R12, R18, R18, R16 ;  /* 0x00000012120c722b */ /* 0x002fce0000000010 */
[----:B------:R1:W-:Y:S04]  /*0370*/  STG.E.64 desc[UR8][R2.64], R12 ;  /* 0x0000000c02007986 */ /* 0x0003e8000c101b08 */
[----:B------:R-:W3:Y:S04]  /*0380*/  LDG.E R18, desc[UR8][R8.64+-0x4] ;  /* 0xfffffc0808127981 */ /* 0x000ee8000c1e1900 */
[----:B------:R-:W3:Y:S02]  /*0390*/  LDG.E R19, desc[UR8][R6.64+-0x4] ;  /* 0xfffffc0806137981 */ /* 0x000ee4000c1e1900 */
[----:B---3--:R-:W-:-:S04]  /*03a0*/  FADD R20, R18, -R19 ;  /* 0x8000001312147221 */ /* 0x008fc80000000000 */
        /* <DEDUP_REMOVED lines=18> */
[----:B------:R-:W3:Y:S02]  /*04d0*/  F2F.F64.F32 R18, R21 ;  /* 0x0000001500127310 */ /* 0x000ee40000201800 */
[----:B---3--:R-:W-:-:S07]  /*04e0*/  DFMA R18, R18, R18, R16 ;  /* 0x000000121212722b */ /* 0x008fce0000000010 */
[----:B------:R2:W-:Y:S04]  /*04f0*/  STG.E.64 desc[UR8][R2.64], R18 ;  /* 0x0000001202007986 */ /* 0x0005e8000c101b08 */
[----:B-1----:R-:W3:Y:S04]  /*0500*/  LDG.E R12, desc[UR8][R8.64+0xc] ;  /* 0x00000c08080c7981 */ /* 0x002ee8000c1e1900 */
[----:B------:R1:W3:Y:S01]  /*0510*/  LDG.E R13, desc[UR8][R6.64+0xc] ;  /* 0x00000c08060d7981 */ /* 0x0002e2000c1e1900 */
[----:B------:R-:W-:-:S04]  /*0520*/  IADD3 R10, PT, PT, R10, 0x8, RZ ;  /* 0x000000080a0a7810 */ /* 0x000fc80007ffe0ff */
[----:B------:R-:W-:Y:S02]  /*0530*/  ISETP.NE.AND P1, PT, R10, RZ, PT ;  /* 0x000000ff0a00720c */ /* 0x000fe40003f25270 */
[----:B-1----:R-:W-:Y:S02]  /*0540*/  IADD3 R6, P2, PT, R6, 0x20, RZ ;  /* 0x0000002006067810 */ /* 0x002fe40007f5e0ff */
[----:B------:R-:W-:-:S03]  /*0550*/  IADD3 R14, PT, PT, R14, 0x8, RZ ;  /* 0x000000080e0e7810 */ /* 0x000fc60007ffe0ff */
[----:B------:R-:W-:Y:S02]  /*0560*/  IMAD.X R7, RZ, RZ, R7, P2 ;  /* 0x000000ffff077224 */ /* 0x000fe400010e0607 */
[----:B---3--:R-:W-:-:S04]  /*0570*/  FADD R20, R12, -R13 ;  /* 0x8000000d0c147221 */ /* 0x008fc80000000000 */
[----:B------:R-:W1:Y:S02]  /*0580*/  F2F.F64.F32 R12, R20 ;  /* 0x00000014000c7310 */ /* 0x000e640000201800 */
[----:B-1----:R-:W-:-:S07]  /*0590*/  DFMA R12, R12, R12, R18 ;  /* 0x0000000c0c0c722b */ /* 0x002fce0000000012 */
[----:B------:R2:W-:Y:S01]  /*05a0*/  STG.E.64 desc[UR8][R2.64], R12 ;  /* 0x0000000c02007986 */ /* 0x0005e2000c101b08 */
[----:B------:R-:W-:Y:S05]  /*05b0*/  @P1 BRA `(.L_x_2) ;  /* 0xfffffffc001c1947 */ /* 0x000fea000383ffff */
.L_x_1:
[----:B------:R-:W-:Y:S05]  /*05c0*/  @!P0 BRA `(.L_x_0) ;  /* 0x0000000400048947 */ /* 0x000fea0003800000 */
[----:B------:R-:W-:Y:S02]  /*05d0*/  ISETP.GE.U32.AND P0, PT, R15, 0x4, PT ;  /* 0x000000040f00780c */ /* 0x000fe40003f06070 */
[----:B------:R-:W-:-:S11]  /*05e0*/  LOP3.LUT P1, R4, R4, 0x3, RZ, 0xc0, !PT ;  /* 0x0000000304047812 */ /* 0x000fd6000782c0ff */
[----:B------:R-:W-:Y:S05]  /*05f0*/  @!P0 BRA `(.L_x_3) ;  /* 0x0000000000788947 */ /* 0x000fea0003800000 */
[----:B------:R-:W1:Y:S01]  /*0600*/  LDC.64 R6, c[0x0][0x398] ;  /* 0x0000e600ff067b82 */ /* 0x000e620000000a00 */
[----:B------:R-:W-:-:S07]  /*0610*/  IMAD.IADD R15, R0, 0x1, R11 ;  /* 0x00000001000f7824 */ /* 0x000fce00078e020b */
[----:B------:R-:W3:Y:S01]  /*0620*/  LDC.64 R8, c[0x0][0x3a0] ;  /* 0x0000e800ff087b82 */ /* 0x000ee20000000a00 */
[----:B-1----:R-:W-:-:S05]  /*0630*/  IMAD.WIDE R6, R15, 0x4, R6 ;  /* 0x000000040f067825 */ /* 0x002fca00078e0206 */
[----:B------:R-:W4:Y:S01]  /*0640*/  LDG.E R10, desc[UR8][R6.64] ;  /* 0x00000008060a7981 */ /* 0x000f22000c1e1900 */
[----:B---3--:R-:W-:-:S05]  /*0650*/  IMAD.WIDE.U32 R8, R11, 0x4, R8 ;  /* 0x000000040b087825 */ /* 0x008fca00078e0008 */
[----:B------:R-:W4:Y:S02]  /*0660*/  LDG.E R15, desc[UR8][R8.64] ;  /* 0x00000008080f7981 */ /* 0x000f24000c1e1900 */
[----:B----4-:R-:W-:-:S04]  /*0670*/  FADD R10, R10, -R15 ;  /* 0x8000000f0a0a7221 */ /* 0x010fc80000000000 */
[----:B------:R-:W2:Y:S02]  /*0680*/  F2F.F64.F32 R14, R10 ;  /* 0x0000000a000e7310 */ /* 0x000ea40000201800 */
[----:B--2---:R-:W-:-:S07]  /*0690*/  DFMA R12, R14, R14, R12 ;  /* 0x0000000e0e0c722b */ /* 0x004fce000000000c */
[----:B------:R1:W-:Y:S04]  /*06a0*/  STG.E.64 desc[UR8][R2.64], R12 ;  /* 0x0000000c02007986 */ /* 0x0003e8000c101b08 */
[----:B------:R-:W2:Y:S04]  /*06b0*/  LDG.E R14, desc[UR8][R6.64+0x4] ;  /* 0x00000408060e7981 */ /* 0x000ea8000c1e1900 */
[----:B------:R-:W2:Y:S02]  /*06c0*/  LDG.E R15, desc[UR8][R8.64+0x4] ;  /* 0x00000408080f7981 */ /* 0x000ea4000c1e1900 */
[----:B--2---:R-:W-:-:S04]  /*06d0*/  FADD R18, R14, -R15 ;  /* 0x8000000f0e127221 */ /* 0x004fc80000000000 */
        /* <DEDUP_REMOVED lines=9> */
[----:B-1----:R-:W2:Y:S04]  /*0770*/  LDG.E R12, desc[UR8][R6.64+0xc] ;  /* 0x00000c08060c7981 */ /* 0x002ea8000c1e1900 */
[----:B------:R-:W2:Y:S01]  /*0780*/  LDG.E R13, desc[UR8][R8.64+0xc] ;  /* 0x00000c08080d7981 */ /* 0x000ea2000c1e1900 */
[----:B------:R-:W-:Y:S01]  /*0790*/  IADD3 R11, PT, PT, R11, 0x4, RZ ;  /* 0x000000040b0b7810 */ /* 0x000fe20007ffe0ff */
[----:B--2---:R-:W-:-:S04]  /*07a0*/  FADD R18, R12, -R13 ;  /* 0x8000000d0c127221 */ /* 0x004fc80000000000 */
[----:B------:R-:W1:Y:S02]  /*07b0*/  F2F.F64.F32 R12, R18 ;  /* 0x00000012000c7310 */ /* 0x000e640000201800 */
[----:B-1----:R-:W-:-:S07]  /*07c0*/  DFMA R12, R12, R12, R16 ;  /* 0x0000000c0c0c722b */ /* 0x002fce0000000010 */
[----:B------:R3:W-:Y:S04]  /*07d0*/  STG.E.64 desc[UR8][R2.64], R12 ;  /* 0x0000000c02007986 */ /* 0x0007e8000c101b08 */
.L_x_3:
[----:B------:R-:W-:Y:S05]  /*07e0*/  @!P1 BRA `(.L_x_0) ;  /* 0x00000000007c9947 */ /* 0x000fea0003800000 */
[----:B------:R-:W-:-:S13]  /*07f0*/  ISETP.NE.AND P0, PT, R4, 0x1, PT ;  /* 0x000000010400780c */ /* 0x000fda0003f05270 */
[----:B------:R-:W1:Y:S01]  /*0800*/  @P0 LDC.64 R6, c[0x0][0x398] ;  /* 0x0000e600ff060b82 */ /* 0x000e620000000a00 */
[----:B------:R-:W-:-:S07]  /*0810*/  @P0 IMAD.IADD R9, R0, 0x1, R11 ;  /* 0x0000000100090824 */ /* 0x000fce00078e020b */
[----:B---3--:R-:W3:Y:S01]  /*0820*/  @P0 LDC.64 R14, c[0x0][0x3a0] ;  /* 0x0000e800ff0e0b82 */ /* 0x008ee20000000a00 */
[----:B-1----:R-:W-:-:S05]  /*0830*/  @P0 IMAD.WIDE R8, R9, 0x4, R6 ;  /* 0x0000000409080825 */ /* 0x002fca00078e0206 */
[----:B------:R-:W4:Y:S01]  /*0840*/  @P0 LDG.E R4, desc[UR8][R8.64] ;  /* 0x0000000808040981 */ /* 0x000f22000c1e1900 */
[----:B---3--:R-:W-:-:S05]  /*0850*/  @P0 IMAD.WIDE.U32 R14, R11, 0x4, R14 ;  /* 0x000000040b0e0825 */ /* 0x008fca00078e000e */
[----:B------:R-:W4:Y:S02]  /*0860*/  @P0 LDG.E R7, desc[UR8][R14.64] ;  /* 0x000000080e070981 */ /* 0x000f24000c1e1900 */
[----:B----4-:R-:W-:-:S04]  /*0870*/  @P0 FADD R10, R4, -R7 ;  /* 0x80000007040a0221 */ /* 0x010fc80000000000 */
[----:B------:R-:W1:Y:S02]  /*0880*/  @P0 F2F.F64.F32 R6, R10 ;  /* 0x0000000a00060310 */ /* 0x000e640000201800 */
[----:B-1----:R-:W-:-:S07]  /*0890*/  @P0 DFMA R6, R6, R6, R12 ;  /* 0x000000060606022b */ /* 0x002fce000000000c */
[----:B------:R1:W-:Y:S04]  /*08a0*/  @P0 STG.E.64 desc[UR8][R2.64], R6 ;  /* 0x0000000602000986 */ /* 0x0003e8000c101b08 */
[----:B------:R-:W3:Y:S04]  /*08b0*/  @P0 LDG.E R4, desc[UR8][R8.64+0x4] ;  /* 0x0000040808040981 */ /* 0x000ee8000c1e1900 */
[----:B------:R-:W3:Y:S01]  /*08c0*/  @P0 LDG.E R21, desc[UR8][R14.64+0x4] ;  /* 0x000004080e150981 */ /* 0x000ee2000c1e1900 */
[----:B------:R-:W-:-:S13]  /*08d0*/  LOP3.LUT P1, RZ, R5, 0x8, RZ, 0xc0, !PT ;  /* 0x0000000805ff7812 */ /* 0x000fda000782c0ff */
[----:B--2---:R-:W2:Y:S08]  /*08e0*/  @P1 LDC.64 R16, c[0x0][0x398] ;  /* 0x0000e600ff101b82 */ /* 0x004eb00000000a00 */
[----:B------:R-:W1:Y:S01]  /*08f0*/  @P1 LDC.64 R18, c[0x0][0x3a0] ;  /* 0x0000e800ff121b82 */ /* 0x000e620000000a00 */
[----:B------:R-:W-:-:S05]  /*0900*/  @P0 IADD3 R11, PT, PT, R11, 0x2, RZ ;  /* 0x000000020b0b0810 */ /* 0x000fca0007ffe0ff */
[----:B------:R-:W-:Y:S02]  /*0910*/  @P1 IMAD.IADD R23, R0, 0x1, R11 ;  /* 0x0000000100171824 */ /* 0x000fe400078e020b */
[----:B---3--:R-:W-:-:S04]  /*0920*/  @P0 FADD R21, R4, -R21 ;  /* 0x8000001504150221 */ /* 0x008fc80000000000 */
[----:B------:R-:W3:Y:S02]  /*0930*/  @P0 F2F.F64.F32 R4, R21 ;  /* 0x0000001500040310 */ /* 0x000ee40000201800 */
[----:B---3--:R-:W-:Y:S01]  /*0940*/  @P0 DFMA R12, R4, R4, R6 ;  /* 0x00000004040c022b */ /* 0x008fe20000000006 */
[----:B--2---:R-:W-:-:S04]  /*0950*/  @P1 IMAD.WIDE R4, R23, 0x4, R16 ;  /* 0x0000000417041825 */ /* 0x004fc800078e0210 */
[----:B-1----:R-:W-:Y:S02]  /*0960*/  @P1 IMAD.WIDE.U32 R6, R11, 0x4, R18 ;  /* 0x000000040b061825 */ /* 0x002fe400078e0012 */
[----:B------:R1:W-:Y:S04]  /*0970*/  @P0 STG.E.64 desc[UR8][R2.64], R12 ;  /* 0x0000000c02000986 */ /* 0x0003e8000c101b08 */
[----:B------:R-:W2:Y:S04]  /*0980*/  @P1 LDG.E R4, desc[UR8][R4.64] ;  /* 0x0000000804041981 */ /* 0x000ea8000c1e1900 */
[----:B------:R-:W2:Y:S02]  /*0990*/  @P1 LDG.E R7, desc[UR8][R6.64] ;  /* 0x0000000806071981 */ /* 0x000ea4000c1e1900 */
[----:B--2---:R-:W-:-:S06]  /*09a0*/  @P1 FADD R8, R4, -R7 ;  /* 0x8000000704081221 */ /* 0x004fcc0000000000 */
[----:B------:R-:W1:Y:S02]  /*09b0*/  @P1 F2F.F64.F32 R8, R8 ;  /* 0x0000000800081310 */ /* 0x000e640000201800 */
[----:B-1----:R-:W-:-:S07]  /*09c0*/  @P1 DFMA R12, R8, R8, R12 ;  /* 0x00000008080c122b */ /* 0x002fce000000000c */
[----:B------:R1:W-:Y:S04]  /*09d0*/  @P1 STG.E.64 desc[UR8][R2.64], R12 ;  /* 0x0000000c02001986 */ /* 0x0003e8000c101b08 */
.L_x_0:
[----:B------:R-:W4:Y:S02]  /*09e0*/  LDCU.U8 UR4, c[0x0][0x390] ;  /* 0x00007200ff0477ac */ /* 0x000f240008000000 */
[----:B----4-:R-:W-:-:S06]  /*09f0*/  UPRMT UR4, UR4, 0x8880, URZ ;  /* 0x0000888004047896 */ /* 0x010fcc00080000ff */
[----:B------:R-:W-:-:S13]  /*0a00*/  ISETP.NE.AND P0, PT, RZ, UR4, PT ;  /* 0x00000004ff007c0c */ /* 0x000fda000bf05270 */
[----:B------:R-:W-:Y:S05]  /*0a10*/  @P0 EXIT ;  /* 0x000000000000094d */ /* 0x000fea0003800000 */
[----:B------:R-:W4:Y:S01]  /*0a20*/  MUFU.RSQ64H R5, R13 ;  /* 0x0000000d00057308 */ /* 0x000f220000001c00 */
[----:B------:R-:W-:Y:S01]  /*0a30*/  IADD3 R4, PT, PT, R13, -0x3500000, RZ ;  /* 0xfcb000000d047810 */ /* 0x000fe20007ffe0ff */
[----:B------:R-:W-:Y:S01]  /*0a40*/  IMAD.MOV.U32 R8, RZ, RZ, 0x0 ;  /* 0x00000000ff087424 */ /* 0x000fe200078e00ff */
[----:B------:R-:W-:Y:S01]  /*0a50*/  MOV R9, 0x3fd80000 ;  /* 0x3fd8000000097802 */ /* 0x000fe20000000f00 */
[----:B------:R-:W-:Y:S01]  /*0a60*/  BSSY.RECONVERGENT B0, `(.L_x_4) ;  /* 0x0000011000007945 */ /* 0x000fe20003800200 */
[----:B------:R-:W-:Y:S02]  /*0a70*/  ISETP.GE.U32.AND P0, PT, R4, 0x7ca00000, PT ;  /* 0x7ca000000400780c */ /* 0x000fe40003f06070 */
[----:B----4-:R-:W-:-:S08]  /*0a80*/  DMUL R6, R4, R4 ;  /* 0x0000000404067228 */ /* 0x010fd00000000000 */
[----:B------:R-:W-:-:S08]  /*0a90*/  DFMA R6, -R6, R12, 1 ;  /* 0x3ff000000606742b */ /* 0x000fd0000000010c */
[----:B------:R-:W-:Y:S02]  /*0aa0*/  DFMA R8, R6, R8, 0.5 ;  /* 0x3fe000000608742b */ /* 0x000fe40000000008 */
[----:B------:R-:W-:-:S08]  /*0ab0*/  DMUL R6, R4, R6 ;  /* 0x0000000604067228 */ /* 0x000fd00000000000 */
[----:B------:R-:W-:-:S08]  /*0ac0*/  DFMA R10, R8, R6, R4 ;  /* 0x00000006080a722b */ /* 0x000fd00000000004 */
[----:B---3--:R-:W-:Y:S02]  /*0ad0*/  DMUL R14, R10, R12 ;  /* 0x0000000c0a0e7228 */ /* 0x008fe40000000000 */
[----:B------:R-:W-:Y:S01]  /*0ae0*/  VIADD R9, R11, 0xfff00000 ;  /* 0xfff000000b097836 */ /* 0x000fe20000000000 */
[----:B------:R-:W-:-:S05]  /*0af0*/  MOV R8, R10 ;  /* 0x0000000a00087202 */ /* 0x000fca0000000f00 */
[----:B--2---:R-:W-:-:S08]  /*0b00*/  DFMA R16, R14, -R14, R12 ;  /* 0x8000000e0e10722b */ /* 0x004fd0000000000c */
[----:B------:R-:W-:Y:S01]  /*0b10*/  DFMA R6, R16, R8, R14 ;  /* 0x000000081006722b */ /* 0x000fe2000000000e */
[----:B------:R-:W-:Y:S10]  /*0b20*/  @!P0 BRA `(.L_x_5) ;  /* 0x0000000000108947 */ /* 0x000ff40003800000 */
[----:B------:R-:W-:Y:S01]  /*0b30*/  IMAD.MOV.U32 R6, RZ, RZ, R12 ;  /* 0x000000ffff067224 */ /* 0x000fe200078e000c */
[----:B------:R-:W-:Y:S02]  /*0b40*/  MOV R7, R13 ;  /* 0x0000000d00077202 */ /* 0x000fe40000000f00 */
[----:B------:R-:W-:-:S07]  /*0b50*/  MOV R0, 0xb70 ;  /* 0x00000b7000007802 */ /* 0x000fce0000000f00 */
[----:B01----:R-:W-:Y:S05]  /*0b60*/  CALL.REL.NOINC `($__internal_0_$__cuda_sm20_dsqrt_rn_f64_mediumpath_v1) ;  /* 0x00000000000c7944 */ /* 0x003fea0003c00000 */
.L_x_5:
[----:B------:R-:W-:Y:S05]  /*0b70*/  BSYNC.RECONVERGENT B0 ;  /* 0x0000000000007941 */ /* 0x000fea0003800200 */
.L_x_4:
[----:B------:R-:W-:Y:S01]  /*0b80*/  STG.E.64 desc[UR8][R2.64], R6 ;  /* 0x0000000602007986 */ /* 0x000fe2000c101b08 */
[----:B------:R-:W-:Y:S05]  /*0b90*/  EXIT ;  /* 0x000000000000794d */ /* 0x000fea0003800000 */
        .weak           $__internal_0_$__cuda_sm20_dsqrt_rn_f64_mediumpath_v1
        .type           $__internal_0_$__cuda_sm20_dsqrt_rn_f64_mediumpath_v1,@function
        .size           $__internal_0_$__cuda_sm20_dsqrt_rn_f64_mediumpath_v1,(.L_x_46 - $__internal_0_$__cuda_sm20_dsqrt_rn_f64_mediumpath_v1)
$__internal_0_$__cuda_sm20_dsqrt_rn_f64_mediumpath_v1:
[----:B------:R-:W-:Y:S01]  /*0ba0*/  ISETP.GE.U32.AND P0, PT, R4, -0x3400000, PT ;  /* 0xfcc000000400780c */ /* 0x000fe20003f06070 */
[----:B------:R-:W-:Y:S01]  /*0bb0*/  BSSY.RECONVERGENT B1, `(.L_x_6) ;  /* 0x0000026000017945 */ /* 0x000fe20003800200 */
[----:B------:R-:W-:Y:S01]  /*0bc0*/  IMAD.MOV.U32 R8, RZ, RZ, R10 ;  /* 0x000000ffff087224 */ /* 0x000fe200078e000a */
[----:B------:R-:W-:Y:S01]  /*0bd0*/  MOV R4, R16 ;  /* 0x0000001000047202 */ /* 0x000fe20000000f00 */
[----:B------:R-:W-:-:S09]  /*0be0*/  IMAD.MOV.U32 R5, RZ, RZ, R17 ;  /* 0x000000ffff057224 */ /* 0x000fd200078e0011 */
[----:B------:R-:W-:Y:S05]  /*0bf0*/  @!P0 BRA `(.L_x_7) ;  /* 0x0000000000208947 */ /* 0x000fea0003800000 */
[----:B------:R-:W-:-:S10]  /*0c00*/  DFMA.RM R4, R4, R8, R14 ;  /* 0x000000080404722b */ /* 0x000fd4000000400e */
[----:B------:R-:W-:-:S04]  /*0c10*/  IADD3 R8, P0, PT, R4, 0x1, RZ ;  /* 0x0000000104087810 */ /* 0x000fc80007f1e0ff */
[----:B------:R-:W-:-:S06]  /*0c20*/  IADD3.X R9, PT, PT, RZ, R5, RZ, P0, !PT ;  /* 0x00000005ff097210 */ /* 0x000fcc00007fe4ff */
[----:B------:R-:W-:-:S08]  /*0c30*/  DFMA.RP R6, -R4, R8, R6 ;  /* 0x000000080406722b */ /* 0x000fd00000008106 */
[----:B------:R-:W-:-:S06]  /*0c40*/  DSETP.GT.AND P0, PT, R6, RZ, PT ;  /* 0x000000ff0600722a */ /* 0x000fcc0003f04000 */
[----:B------:R-:W-:Y:S02]  /*0c50*/  FSEL R4, R8, R4, P0 ;  /* 0x0000000408047208 */ /* 0x000fe40000000000 */
[----:B------:R-:W-:Y:S01]  /*0c60*/  FSEL R5, R9, R5, P0 ;  /* 0x0000000509057208 */ /* 0x000fe20000000000 */
[----:B------:R-:W-:Y:S06]  /*0c70*/  BRA `(.L_x_8) ;  /* 0x0000000000647947 */ /* 0x000fec0003800000 */
.L_x_7:
[----:B------:R-:W-:-:S14]  /*0c80*/  DSETP.NE.AND P0, PT, R6, RZ, PT ;  /* 0x000000ff0600722a */ /* 0x000fdc0003f05000 */
[----:B------:R-:W-:Y:S05]  /*0c90*/  @!P0 BRA `(.L_x_9) ;  /* 0x0000000000588947 */ /* 0x000fea0003800000 */
[----:B------:R-:W-:-:S13]  /*0ca0*/  ISETP.GE.AND P0, PT, R7, RZ, PT ;  /* 0x000000ff0700720c */ /* 0x000fda0003f06270 */
[----:B------:R-:W-:Y:S01]  /*0cb0*/  @!P0 IMAD.MOV.U32 R4, RZ, RZ, 0x0 ;  /* 0x00000000ff048424 */ /* 0x000fe200078e00ff */
[----:B------:R-:W-:Y:S01]  /*0cc0*/  @!P0 MOV R5, 0xfff80000 ;  /* 0xfff8000000058802 */ /* 0x000fe20000000f00 */
[----:B------:R-:W-:Y:S06]  /*0cd0*/  @!P0 BRA `(.L_x_8) ;  /* 0x00000000004c8947 */ /* 0x000fec0003800000 */
[----:B------:R-:W-:-:S13]  /*0ce0*/  ISETP.GT.AND P0, PT, R7, 0x7fefffff, PT ;  /* 0x7fefffff0700780c */ /* 0x000fda0003f04270 */
[----:B------:R-:W-:Y:S05]  /*0cf0*/  @P0 BRA `(.L_x_9) ;  /* 0x0000000000400947 */ /* 0x000fea0003800000 */
[----:B------:R-:W-:Y:S01]  /*0d00*/  DMUL R4, R6, 8.11296384146066816958e+31 ;  /* 0x4690000006047828 */ /* 0x000fe20000000000 */
[----:B------:R-:W-:Y:S01]  /*0d10*/  MOV R10, 0x0 ;  /* 0x00000000000a7802 */ /* 0x000fe20000000f00 */
[----:B------:R-:W-:Y:S02]  /*0d20*/  IMAD.MOV.U32 R6, RZ, RZ, RZ ;  /* 0x000000ffff067224 */ /* 0x000fe400078e00ff */
[----:B------:R-:W-:Y:S02]  /*0d30*/  IMAD.MOV.U32 R11, RZ, RZ, 0x3fd80000 ;  /* 0x3fd80000ff0b7424 */ /* 0x000fe400078e00ff */
[----:B------:R-:W0:Y:S02]  /*0d40*/  MUFU.RSQ64H R7, R5 ;  /* 0x0000000500077308 */ /* 0x000e240000001c00 */
[----:B0-----:R-:W-:-:S08]  /*0d50*/  DMUL R8, R6, R6 ;  /* 0x0000000606087228 */ /* 0x001fd00000000000 */
[----:B------:R-:W-:-:S08]  /*0d60*/  DFMA R8, R4, -R8, 1 ;  /* 0x3ff000000408742b */ /* 0x000fd00000000808 */
[----:B------:R-:W-:Y:S02]  /*0d70*/  DFMA R10, R8, R10, 0.5 ;  /* 0x3fe00000080a742b */ /* 0x000fe4000000000a */
[----:B------:R-:W-:-:S08]  /*0d80*/  DMUL R8, R6, R8 ;  /* 0x0000000806087228 */ /* 0x000fd00000000000 */
[----:B------:R-:W-:-:S08]  /*0d90*/  DFMA R8, R10, R8, R6 ;  /* 0x000000080a08722b */ /* 0x000fd00000000006 */
[----:B------:R-:W-:Y:S02]  /*0da0*/  DMUL R6, R4, R8 ;  /* 0x0000000804067228 */ /* 0x000fe40000000000 */
[----:B------:R-:W-:-:S06]  /*0db0*/  IADD3 R9, PT, PT, R9, -0x100000, RZ ;  /* 0xfff0000009097810 */ /* 0x000fcc0007ffe0ff */
[----:B------:R-:W-:-:S08]  /*0dc0*/  DFMA R10, R6, -R6, R4 ;  /* 0x80000006060a722b */ /* 0x000fd00000000004 */
[----:B------:R-:W-:-:S10]  /*0dd0*/  DFMA R4, R8, R10, R6 ;  /* 0x0000000a0804722b */ /* 0x000fd40000000006 */
[----:B------:R-:W-:Y:S01]  /*0de0*/  VIADD R5, R5, 0xfcb00000 ;  /* 0xfcb0000005057836 */ /* 0x000fe20000000000 */
[----:B------:R-:W-:Y:S06]  /*0df0*/  BRA `(.L_x_8) ;  /* 0x0000000000047947 */ /* 0x000fec0003800000 */
.L_x_9:
[----:B------:R-:W-:-:S11]  /*0e00*/  DADD R4, R6, R6 ;  /* 0x0000000006047229 */ /* 0x000fd60000000006 */
.L_x_8:
[----:B------:R-:W-:Y:S05]  /*0e10*/  BSYNC.RECONVERGENT B1 ;  /* 0x0000000000017941 */ /* 0x000fea0003800200 */
.L_x_6:
[----:B------:R-:W-:Y:S01]  /*0e20*/  MOV R6, R4 ;  /* 0x0000000400067202 */ /* 0x000fe20000000f00 */
[----:B------:R-:W-:Y:S01]  /*0e30*/  IMAD.MOV.U32 R7, RZ, RZ, R5 ;  /* 0x000000ffff077224 */ /* 0x000fe200078e0005 */
[----:B------:R-:W-:Y:S01]  /*0e40*/  MOV R4, R0 ;  /* 0x0000000000047202 */ /* 0x000fe20000000f00 */
[----:B------:R-:W-:-:S04]  /*0e50*/  IMAD.MOV.U32 R5, RZ, RZ, 0x0 ;  /* 0x00000000ff057424 */ /* 0x000fc800078e00ff */
[----:B------:R-:W-:Y:S05]  /*0e60*/  RET.REL.NODEC R4 `(l2distance_f64_const) ;  /* 0xfffffff004647950 */ /* 0x000fea0003c3ffff */
.L_x_10:
[----:B------:R-:W-:-:S00]  /*0e70*/  BRA `(.L_x_10) ;  /* 0xfffffffc00fc7947 */ /* 0x000fc0000383ffff */
[----:B------:R-:W-:-:S00]  /*0e80*/  NOP ;  /* 0x0000000000007918 */ /* 0x000fc00000000000 */
[----:B------:R-:W-:-:S00]  /*0e90*/  NOP ;  /* 0x0000000000007918 */ /* 0x000fc00000000000 */
[----:B------:R-:W-:-:S00]  /*0ea0*/  NOP ;  /* 0x0000000000007918 */ /* 0x000fc00000000000 */
[----:B------:R-:W-:-:S00]  /*0eb0*/  NOP ;  /* 0x0000000000007918 */ /* 0x000fc00000000000 */
[----:B------:R-:W-:-:S00]  /*0ec0*/  NOP ;  /* 0x0000000000007918 */ /* 0x000fc00000000000 */
[----:B------:R-:W-:-:S00]  /*0ed0*/  NOP ;  /* 0x0000000000007918 */ /* 0x000fc00000000000 */
[----:B------:R-:W-:-:S00]  /*0ee0*/  NOP ;  /* 0x0000000000007918 */ /* 0x000fc00000000000 */
[----:B------:R-:W-:-:S00]  /*0ef0*/  NOP ;  /* 0x0000000000007918 */ /* 0x000fc00000000000 */
.L_x_46:


//--------------------- .text.l2distance_f64      --------------------------
	.section	.text.l2distance_f64,"ax",@progbits
	.align	128
        .global         l2distance_f64
        .type           l2distance_f64,@function
        .size           l2distance_f64,(.L_x_47 - l2distance_f64)
        .other          l2distance_f64,@"STO_CUDA_ENTRY STV_DEFAULT"
l2distance_f64:
.text.l2distance_f64:
[----:B------:R-:W-:Y:S01]  /*0000*/  LDC R1, c[0x0][0x37c] ;  /* 0x0000df00ff017b82 */ /* 0x000fe20000000800 */
[----:B------:R-:W0:Y:S01]  /*0010*/  S2R R5, SR_CTAID.X ;  /* 0x0000000000057919 */ /* 0x000e220000002500 */
[----:B------:R-:W0:Y:S01]  /*0020*/  LDCU UR4, c[0x0][0x360] ;  /* 0x00006c00ff0477ac */ /* 0x000e220008000800 */
[----:B------:R-:W0:Y:S01]  /*0030*/  S2R R0, SR_TID.X ;  /* 0x0000000000007919 */ /* 0x000e220000002100 */
[----:B------:R-:W1:Y:S01]  /*0040*/  LDCU.64 UR6, c[0x0][0x388] ;  /* 0x00007100ff0677ac */ /* 0x000e620008000a00 */
[----:B0-----:R-:W-:-:S05]  /*0050*/  IMAD R5, R5, UR4, R0 ;  /* 0x0000000405057c24 */ /* 0x001fca000f8e0200 */
[----:B-1----:R-:W-:-:S13]  /*0060*/  ISETP.GE.AND P0, PT, R5, UR6, PT ;  /* 0x0000000605007c0c */ /* 0x002fda000bf06270 */
[----:B------:R-:W-:Y:S05]  /*0070*/  @P0 EXIT ;  /* 0x000000000000094d */ /* 0x000fea0003800000 */
[----:B------:R-:W0:Y:S01]  /*0080*/  LDC.64 R2, c[0x0][0x380] ;  /* 0x0000e000ff027b82 */ /* 0x000e220000000a00 */
[----:B------:R-:W1:Y:S01]  /*0090*/  LDCU.64 UR12, c[0x0][0x358] ;  /* 0x00006b00ff0c77ac */ /* 0x000e620008000a00 */
[----:B------:R-:W-:Y:S01]  /*00a0*/  CS2R R10, SRZ ;  /* 0x00000000000a7805 */ /* 0x000fe2000001ff00 */
[----:B------:R-:W-:-:S04]  /*00b0*/  USHF.R.S32.HI UR5, URZ, 0x3, UR7 ;  /* 0x00000003ff057899 */ /* 0x000fc80008011407 */
[----:B------:R-:W-:Y:S01]  /*00c0*/  UISETP.GE.AND UP0, UPT, UR5, 0x1, UPT ;  /* 0x000000010500788c */ /* 0x000fe2000bf06270 */
[----:B0-----:R-:W-:-:S05]  /*00d0*/  IMAD.WIDE R2, R5, 0x8, R2 ;  /* 0x0000000805027825 */ /* 0x001fca00078e0202 */
[----:B-1----:R0:W-:Y:S03]  /*00e0*/  STG.E.64 desc[UR12][R2.64], RZ ;  /* 0x000000ff02007986 */ /* 0x0021e6000c101b0c */
[----:B------:R-:W-:Y:S05]  /*00f0*/  BRA.U !UP0, `(.L_x_11) ;  /* 0x0000000d08347547 */ /* 0x000fea000b800000 */
[----:B------:R-:W-:Y:S02]  /*0100*/  UISETP.GE.U32.AND UP1, UPT, UR5, 0x10, UPT ;  /* 0x000000100500788c */ /* 0x000fe4000bf26070 */
[----:B------:R-:W-:Y:S01]  /*0110*/  IMAD R0, R5, UR5, RZ ;  /* 0x0000000505007c24 */ /* 0x000fe2000f8e02ff */
[----:B------:R-:W-:Y:S01]  /*0120*/  ULOP3.LUT UR10, UR5, 0xf, URZ, 0xc0, !UPT ;  /* 0x0000000f050a7892 */ /* 0x000fe2000f8ec0ff */
[----:B------:R-:W-:Y:S01]  /*0130*/  CS2R R10, SRZ ;  /* 0x00000000000a7805 */ /* 0x000fe2000001ff00 */
[----:B------:R-:W-:Y:S02]  /*0140*/  UMOV UR4, URZ ;  /* 0x000000ff00047c82 */ /* 0x000fe40008000000 */
[----:B------:R-:W-:Y:S02]  /*0150*/  UISETP.NE.AND UP0, UPT, UR10, URZ, UPT ;  /* 0x000000ff0a00728c */ /* 0x000fe4000bf05270 */
[----:B------:R-:W-:Y:S09]  /*0160*/  BRA.U !UP1, `(.L_x_12) ;  /* 0x0000000509907547 */ /* 0x000ff2000b800000 */
[----:B------:R-:W1:Y:S01]  /*0170*/  LDCU.64 UR8, c[0x0][0x398] ;  /* 0x00007300ff0877ac */ /* 0x000e620008000a00 */
[----:B------:R-:W-:Y:S01]  /*0180*/  IMAD.MOV.U32 R8, RZ, RZ, R0 ;  /* 0x000000ffff087224 */ /* 0x000fe200078e0000 */
[----:B------:R-:W-:Y:S01]  /*0190*/  CS2R R10, SRZ ;  /* 0x00000000000a7805 */ /* 0x000fe2000001ff00 */
[----:B------:R-:W2:Y:S01]  /*01a0*/  LDCU.64 UR6, c[0x0][0x3a0] ;  /* 0x00007400ff0677ac */ /* 0x000ea20008000a00 */
[----:B------:R-:W-:-:S04]  /*01b0*/  ULOP3.LUT UR4, UR5, 0x7ffffff0, URZ, 0xc0, !UPT ;  /* 0x7ffffff005047892 */ /* 0x000fc8000f8ec0ff */
[----:B------:R-:W-:Y:S02]  /*01c0*/  UIADD3 UR11, UPT, UPT, -UR4, URZ, URZ ;  /* 0x000000ff040b7290 */ /* 0x000fe4000fffe1ff */
[----:B-1----:R-:W-:Y:S02]  /*01d0*/  UIADD3 UR8, UP1, UPT, UR8, 0x40, URZ ;  /* 0x0000004008087890 */ /* 0x002fe4000ff3e0ff */
[----:B--2---:R-:W-:Y:S02]  /*01e0*/  UIADD3 UR6, UP2, UPT, UR6, 0x40, URZ ;  /* 0x0000004006067890 */ /* 0x004fe4000ff5e0ff */
[----:B------:R-:W-:Y:S02]  /*01f0*/  UIADD3.X UR9, UPT, UPT, URZ, UR9, URZ, UP1, !UPT ;  /* 0x00000009ff097290 */ /* 0x000fe40008ffe4ff */
[----:B------:R-:W-:-:S12]  /*0200*/  UIADD3.X UR7, UPT, UPT, URZ, UR7, URZ, UP2, !UPT ;  /* 0x00000007ff077290 */ /* 0x000fd800097fe4ff */
.L_x_13:
[----:B------:R-:W-:Y:S01]  /*0210*/  MOV R5, UR9 ;  /* 0x0000000900057c02 */ /* 0x000fe20008000f00 */
[----:B------:R-:W-:Y:S01]  /*0220*/  IMAD.U32 R4, RZ, RZ, UR8 ;  /* 0x00000008ff047e24 */ /* 0x000fe2000f8e00ff */
[----:B------:R-:W-:Y:S01]  /*0230*/  MOV R7, UR7 ;  /* 0x0000000700077c02 */ /* 0x000fe20008000f00 */
[----:B------:R-:W-:Y:S02]  /*0240*/  IMAD.U32 R6, RZ, RZ, UR6 ;  /* 0x00000006ff067e24 */ /* 0x000fe4000f8e00ff */
[----:B------:R-:W-:-:S04]  /*0250*/  IMAD.WIDE R4, R8, 0x8, R4 ;  /* 0x0000000808047825 */ /* 0x000fc800078e0204 */
[----:B------:R-:W-:Y:S01]  /*0260*/  IMAD.WIDE R6, R8, 0x8, R6 ;  /* 0x0000000808067825 */ /* 0x000fe200078e0206 */
[----:B--2---:R-:W2:Y:S04]  /*0270*/  LDG.E.64 R12, desc[UR12][R4.64+-0x40] ;  /* 0xffffc00c040c7981 */ /* 0x004ea8000c1e1b00 */
[----:B------:R-:W2:Y:S02]  /*0280*/  LDG.E.64 R14, desc[UR12][R6.64+-0x40] ;  /* 0xffffc00c060e7981 */ /* 0x000ea4000c1e1b00 */
[----:B--2---:R-:W-:-:S08]  /*0290*/  DADD R12, R12, -R14 ;  /* 0x000000000c0c7229 */ /* 0x004fd0000000080e */
[----:B------:R-:W-:-:S07]  /*02a0*/  DFMA R10, R12, R12, R10 ;  /* 0x0000000c0c0a722b */ /* 0x000fce000000000a */
[----:B------:R1:W-:Y:S04]  /*02b0*/  STG.E.64 desc[UR12][R2.64], R10 ;  /* 0x0000000a02007986 */ /* 0x0003e8000c101b0c */
[----:B------:R-:W2:Y:S04]  /*02c0*/  LDG.E.64 R12, desc[UR12][R4.64+-0x38] ;  /* 0xffffc80c040c7981 */ /* 0x000ea8000c1e1b00 */
[----:B------:R-:W2:Y:S02]  /*02d0*/  LDG.E.64 R14, desc[UR12][R6.64+-0x38] ;  /* 0xffffc80c060e7981 */ /* 0x000ea4000c1e1b00 */
[----:B--2---:R-:W-:-:S08]  /*02e0*/  DADD R12, R12, -R14 ;  /* 0x000000000c0c7229 */ /* 0x004fd0000000080e */
[----:B------:R-:W-:-:S07]  /*02f0*/  DFMA R12, R12, R12, R10 ;  /* 0x0000000c0c0c722b */ /* 0x000fce000000000a */
[----:B------:R2:W-:Y:S04]  /*0300*/  STG.E.64 desc[UR12][R2.64], R12 ;  /* 0x0000000c02007986 */ /* 0x0005e8000c101b0c */
[----:B------:R-:W3:Y:S04]  /*0310*/  LDG.E.64 R14, desc[UR12][R4.64+-0x30] ;  /* 0xffffd00c040e7981 */ /* 0x000ee8000c1e1b00 */
[----:B------:R-:W3:Y:S02]  /*0320*/  LDG.E.64 R16, desc[UR12][R6.64+-0x30] ;  /* 0xffffd00c06107981 */ /* 0x000ee4000c1e1b00 */
[----:B---3--:R-:W-:-:S08]  /*0330*/  DADD R14, R14, -R16 ;  /* 0x000000000e0e7229 */ /* 0x008fd00000000810 */
[----:B------:R-:W-:-:S07]  /*0340*/  DFMA R14, R14, R14, R12 ;  /* 0x0000000e0e0e722b */ /* 0x000fce000000000c */
[----:B------:R3:W-:Y:S04]  /*0350*/  STG.E.64 desc[UR12][R2.64], R14 ;  /* 0x0000000e02007986 */ /* 0x0007e8000c101b0c */
[----:B-1----:R-:W4:Y:S04]  /*0360*/  LDG.E.64 R10, desc[UR12][R4.64+-0x28] ;  /* 0xffffd80c040a7981 */ /* 0x002f28000c1e1b00 */
[----:B------:R-:W4:Y:S02]  /*0370*/  LDG.E.64 R16, desc[UR12][R6.64+-0x28] ;  /* 0xffffd80c06107981 */ /* 0x000f24000c1e1b00 */
[----:B----4-:R-:W-:-:S08]  /*0380*/  DADD R10, R10, -R16 ;  /* 0x000000000a0a7229 */ /* 0x010fd00000000810 */
[----:B------:R-:W-:-:S07]  /*0390*/  DFMA R10, R10, R10, R14 ;  /* 0x0000000a0a0a722b */ /* 0x000fce000000000e */
[----:B------:R1:W-:Y:S04]  /*03a0*/  STG.E.64 desc[UR12][R2.64], R10 ;  /* 0x0000000a02007986 */ /* 0x0003e8000c101b0c */
[----:B--2---:R-:W2:Y:S04]  /*03b0*/  LDG.E.64 R12, desc[UR12][R4.64+-0x20] ;  /* 0xffffe00c040c7981 */ /* 0x004ea8000c1e1b00 */
[----:B------:R-:W2:Y:S02]  /*03c0*/  LDG.E.64 R16, desc[UR12][R6.64+-0x20] ;  /* 0xffffe00c06107981 */ /* 0x000ea4000c1e1b00 */
[----:B--2---:R-:W-:-:S08]  /*03d0*/  DADD R12, R12, -R16 ;  /* 0x000000000c0c7229 */ /* 0x004fd00000000810 */
[----:B------:R-:W-:-:S07]  /*03e0*/  DFMA R12, R12, R12, R10 ;  /* 0x0000000c0c0c722b */ /* 0x000fce000000000a */
[----:B------:R2:W-:Y:S04]  /*03f0*/  STG.E.64 desc[UR12][R2.64], R12 ;  /* 0x0000000c02007986 */ /* 0x0005e8000c101b0c */
[----:B---3--:R-:W3:Y:S04]  /*0400*/  LDG.E.64 R14, desc[UR12][R4.64+-0x18] ;  /* 0xffffe80c040e7981 */ /* 0x008ee8000c1e1b00 */
        /* <DEDUP_REMOVED lines=49> */
[----:B-1----:R-:W3:Y:S04]  /*0720*/  LDG.E.64 R10, desc[UR12][R4.64+0x38] ;  /* 0x0000380c040a7981 */ /* 0x002ee8000c1e1b00 */
[----:B------:R-:W3:Y:S01]  /*0730*/  LDG.E.64 R16, desc[UR12][R6.64+0x38] ;  /* 0x0000380c06107981 */ /* 0x000ee2000c1e1b00 */
[----:B------:R-:W-:Y:S01]  /*0740*/  UIADD3 UR11, UPT, UPT, UR11, 0x10, URZ ;  /* 0x000000100b0b7890 */ /* 0x000fe2000fffe0ff */
[----:B------:R-:W-:-:S03]  /*0750*/  VIADD R8, R8, 0x10 ;  /* 0x0000001008087836 */ /* 0x000fc60000000000 */
[----:B------:R-:W-:Y:S01]  /*0760*/  UISETP.NE.AND UP1, UPT, UR11, URZ, UPT ;  /* 0x000000ff0b00728c */ /* 0x000fe2000bf25270 */
[----:B---3--:R-:W-:-:S08]  /*0770*/  DADD R10, R10, -R16 ;  /* 0x000000000a0a7229 */ /* 0x008fd00000000810 */
[----:B------:R-:W-:-:S07]  /*0780*/  DFMA R10, R10, R10, R14 ;  /* 0x0000000a0a0a722b */ /* 0x000fce000000000e */
[----:B------:R2:W-:Y:S01]  /*0790*/  STG.E.64 desc[UR12][R2.64], R10 ;  /* 0x0000000a02007986 */ /* 0x0005e2000c101b0c */
[----:B------:R-:W-:Y:S05]  /*07a0*/  BRA.U UP1, `(.L_x_13) ;  /* 0xfffffff901987547 */ /* 0x000fea000b83ffff */
.L_x_12:
[----:B------:R-:W-:Y:S05]  /*07b0*/  BRA.U !UP0, `(.L_x_11) ;  /* 0x0000000508847547 */ /* 0x000fea000b800000 */
[----:B------:R-:W-:Y:S02]  /*07c0*/  UISETP.GE.U32.AND UP0, UPT, UR10, 0x8, UPT ;  /* 0x000000080a00788c */ /* 0x000fe4000bf06070 */
[----:B------:R-:W-:-:S04]  /*07d0*/  ULOP3.LUT UR6, UR5, 0x7, URZ, 0xc0, !UPT ;  /* 0x0000000705067892 */ /* 0x000fc8000f8ec0ff */
[----:B------:R-:W-:-:S03]  /*07e0*/  UISETP.NE.AND UP1, UPT, UR6, URZ, UPT ;  /* 0x000000ff0600728c */ /* 0x000fc6000bf25270 */
[----:B------:R-:W-:Y:S08]  /*07f0*/  BRA.U !UP0, `(.L_x_14) ;  /* 0x0000000108b87547 */ /* 0x000ff0000b800000 */
[----:B------:R-:W1:Y:S01]  /*0800*/  LDC.64 R4, c[0x0][0x398] ;  /* 0x0000e600ff047b82 */ /* 0x000e620000000a00 */
[----:B------:R-:W-:-:S07]  /*0810*/  IADD3 R9, PT, PT, R0, UR4, RZ ;  /* 0x0000000400097c10 */ /* 0x000fce000fffe0ff */
[----:B------:R-:W3:Y:S01]  /*0820*/  LDC.64 R6, c[0x0][0x3a0] ;  /* 0x0000e800ff067b82 */ /* 0x000ee20000000a00 */
[----:B-1----:R-:W-:-:S04]  /*0830*/  IMAD.WIDE R4, R9, 0x8, R4 ;  /* 0x0000000809047825 */ /* 0x002fc800078e0204 */
[----:B---3--:R-:W-:Y:S02]  /*0840*/  IMAD.WIDE R6, R9, 0x8, R6 ;  /* 0x0000000809067825 */ /* 0x008fe400078e0206 */
[----:B------:R-:W3:Y:S04]  /*0850*/  LDG.E.64 R8, desc[UR12][R4.64] ;  /* 0x0000000c04087981 */ /* 0x000ee8000c1e1b00 */
[----:B--2---:R-:W3:Y:S02]  /*0860*/  LDG.E.64 R12, desc[UR12][R6.64] ;  /* 0x0000000c060c7981 */ /* 0x004ee4000c1e1b00 */
[----:B---3--:R-:W-:-:S08]  /*0870*/  DADD R8, R8, -R12 ;  /* 0x0000000008087229 */ /* 0x008fd0000000080c */
        /* <DEDUP_REMOVED lines=33> */
[----:B------:R-:W2:Y:S01]  /*0a90*/  LDG.E.64 R14, desc[UR12][R6.64+0x38] ;  /* 0x0000380c060e7981 */ /* 0x000ea2000c1e1b00 */
[----:B------:R-:W-:Y:S01]  /*0aa0*/  UIADD3 UR4, UPT, UPT, UR4, 0x8, URZ ;  /* 0x0000000804047890 */ /* 0x000fe2000fffe0ff */
[----:B--2---:R-:W-:-:S08]  /*0ab0*/  DADD R10, R10, -R14 ;  /* 0x000000000a0a7229 */ /* 0x004fd0000000080e */
[----:B------:R-:W-:-:S07]  /*0ac0*/  DFMA R10, R10, R10, R8 ;  /* 0x0000000a0a0a722b */ /* 0x000fce0000000008 */
[----:B------:R3:W-:Y:S04]  /*0ad0*/  STG.E.64 desc[UR12][R2.64], R10 ;  /* 0x0000000a02007986 */ /* 0x0007e8000c101b0c */
.L_x_14:
[----:B------:R-:W-:Y:S05]  /*0ae0*/  BRA.U !UP1, `(.L_x_11) ;  /* 0x0000000109b87547 */ /* 0x000fea000b800000 */
[----:B------:R-:W-:Y:S02]  /*0af0*/  UISETP.GE.U32.AND UP0, UPT, UR6, 0x4, UPT ;  /* 0x000000040600788c */ /* 0x000fe4000bf06070 */
[----:B------:R-:W-:-:S04]  /*0b00*/  ULOP3.LUT UR5, UR5, 0x3, URZ, 0xc0, !UPT ;  /* 0x0000000305057892 */ /* 0x000fc8000f8ec0ff */
[----:B------:R-:W-:-:S03]  /*0b10*/  UISETP.NE.AND UP1, UPT, UR5, URZ, UPT ;  /* 0x000000ff0500728c */ /* 0x000fc6000bf25270 */
[----:B------:R-:W-:Y:S08]  /*0b20*/  BRA.U !UP0, `(.L_x_15) ;  /* 0x0000000108687547 */ /* 0x000ff0000b800000 */
[----:B------:R-:W1:Y:S01]  /*0b30*/  LDC.64 R4, c[0x0][0x398] ;  /* 0x0000e600ff047b82 */ /* 0x000e620000000a00 */
[----:B---3--:R-:W-:-:S07]  /*0b40*/  VIADD R9, R0, UR4 ;  /* 0x0000000400097c36 */ /* 0x008fce0008000000 */
        /* <DEDUP_REMOVED lines=18> */
[----:B-1----:R-:W2:Y:S04]  /*0c70*/  LDG.E.64 R8, desc[UR12][R4.64+0x18] ;  /* 0x0000180c04087981 */ /* 0x002ea8000c1e1b00 */
[----:B------:R-:W2:Y:S01]  /*0c80*/  LDG.E.64 R10, desc[UR12][R6.64+0x18] ;  /* 0x0000180c060a7981 */ /* 0x000ea2000c1e1b00 */
[----:B------:R-:W-:Y:S01]  /*0c90*/  UIADD3 UR4, UPT, UPT, UR4, 0x4, URZ ;  /* 0x0000000404047890 */ /* 0x000fe2000fffe0ff */
[----:B--2---:R-:W-:-:S08]  /*0ca0*/  DADD R10, R8, -R10 ;  /* 0x00000000080a7229 */ /* 0x004fd0000000080a */
[----:B------:R-:W-:-:S07]  /*0cb0*/  DFMA R10, R10, R10, R14 ;  /* 0x0000000a0a0a722b */ /* 0x000fce000000000e */
[----:B------:R4:W-:Y:S04]  /*0cc0*/  STG.E.64 desc[UR12][R2.64], R10 ;  /* 0x0000000a02007986 */ /* 0x0009e8000c101b0c */
.L_x_15:
[----:B------:R-:W-:Y:S05]  /*0cd0*/  BRA.U !UP1, `(.L_x_11) ;  /* 0x00000001093c7547 */ /* 0x000fea000b800000 */
[----:B--234-:R-:W1:Y:S01]  /*0ce0*/  LDC.64 R12, c[0x0][0x3a0] ;  /* 0x0000e800ff0c7b82 */ /* 0x01ce620000000a00 */
[----:B------:R-:W-:Y:S01]  /*0cf0*/  IADD3 R17, PT, PT, R0, UR4, RZ ;  /* 0x0000000400117c10 */ /* 0x000fe2000fffe0ff */
[----:B------:R-:W-:-:S06]  /*0d00*/  UIADD3 UR5, UPT, UPT, -UR5, URZ, URZ ;  /* 0x000000ff05057290 */ /* 0x000fcc000fffe1ff */
[----:B------:R-:W2:Y:S06]  /*0d10*/  LDC.64 R14, c[0x0][0x398] ;  /* 0x0000e600ff0e7b82 */ /* 0x000eac0000000a00 */
.L_x_16:
[----:B-1----:R-:W-:-:S04]  /*0d20*/  IMAD.WIDE R4, R17, 0x8, R12 ;  /* 0x0000000811047825 */ /* 0x002fc800078e020c */
[C---:B--2---:R-:W-:Y:S02]  /*0d30*/  IMAD.WIDE R6, R17.reuse, 0x8, R14 ;  /* 0x0000000811067825 */ /* 0x044fe400078e020e */
[----:B------:R-:W2:Y:S04]  /*0d40*/  LDG.E.64 R4, desc[UR12][R4.64] ;  /* 0x0000000c04047981 */ /* 0x000ea8000c1e1b00 */
[----:B------:R-:W2:Y:S01]  /*0d50*/  LDG.E.64 R6, desc[UR12][R6.64] ;  /* 0x0000000c06067981 */ /* 0x000ea2000c1e1b00 */
[----:B------:R-:W-:Y:S01]  /*0d60*/  UIADD3 UR5, UPT, UPT, UR5, 0x1, URZ ;  /* 0x0000000105057890 */ /* 0x000fe2000fffe0ff */
[----:B------:R-:W-:-:S03]  /*0d70*/  VIADD R17, R17, 0x1 ;  /* 0x0000000111117836 */ /* 0x000fc60000000000 */
[----:B------:R-:W-:Y:S01]  /*0d80*/  UISETP.NE.AND UP0, UPT, UR5, URZ, UPT ;  /* 0x000000ff0500728c */ /* 0x000fe2000bf05270 */
[----:B--2---:R-:W-:-:S08]  /*0d90*/  DADD R8, R6, -R4 ;  /* 0x0000000006087229 */ /* 0x004fd00000000804 */
[----:B------:R-:W-:-:S07]  /*0da0*/  DFMA R10, R8, R8, R10 ;  /* 0x00000008080a722b */ /* 0x000fce000000000a */
[----:B------:R1:W-:Y:S01]  /*0db0*/  STG.E.64 desc[UR12][R2.64], R10 ;  /* 0x0000000a02007986 */ /* 0x0003e2000c101b0c */
[----:B------:R-:W-:Y:S05]  /*0dc0*/  BRA.U UP0, `(.L_x_16) ;  /* 0xfffffffd00d47547 */ /* 0x000fea000b83ffff */
.L_x_11:
[----:B------:R-:W5:Y:S02]  /*0dd0*/  LDCU.U8 UR4, c[0x0][0x390] ;  /* 0x00007200ff0477ac */ /* 0x000f640008000000 */
[----:B-----5:R-:W-:-:S06]  /*0de0*/  UPRMT UR4, UR4, 0x8880, URZ ;  /* 0x0000888004047896 */ /* 0x020fcc00080000ff */
[----:B------:R-:W-:-:S13]  /*0df0*/  ISETP.NE.AND P0, PT, RZ, UR4, PT ;  /* 0x00000004ff007c0c */ /* 0x000fda000bf05270 */
[----:B------:R-:W-:Y:S05]  /*0e00*/  @P0 EXIT ;  /* 0x000000000000094d */ /* 0x000fea0003800000 */
[----:B------:R-:W5:Y:S01]  /*0e10*/  MUFU.RSQ64H R5, R11 ;  /* 0x0000000b00057308 */ /* 0x000f620000001c00 */
[----:B------:R-:W-:Y:S01]  /*0e20*/  IADD3 R4, PT, PT, R11, -0x3500000, RZ ;  /* 0xfcb000000b047810 */ /* 0x000fe20007ffe0ff */
[----:B---3--:R-:W-:Y:S01]  /*0e30*/  IMAD.MOV.U32 R8, RZ, RZ, 0x0 ;  /* 0x00000000ff087424 */ /* 0x008fe200078e00ff */
[----:B------:R-:W-:Y:S01]  /*0e40*/  MOV R9, 0x3fd80000 ;  /* 0x3fd8000000097802 */ /* 0x000fe20000000f00 */
[----:B------:R-:W-:Y:S01]  /*0e50*/  BSSY.RECONVERGENT B0, `(.L_x_17) ;  /* 0x0000011000007945 */ /* 0x000fe20003800200 */
[----:B------:R-:W-:Y:S02]  /*0e60*/  ISETP.GE.U32.AND P0, PT, R4, 0x7ca00000, PT ;  /* 0x7ca000000400780c */ /* 0x000fe40003f06070 */
[----:B-----5:R-:W-:-:S08]  /*0e70*/  DMUL R6, R4, R4 ;  /* 0x0000000404067228 */ /* 0x020fd00000000000 */
[----:B------:R-:W-:-:S08]  /*0e80*/  DFMA R6, -R6, R10, 1 ;  /* 0x3ff000000606742b */ /* 0x000fd0000000010a */
[----:B------:R-:W-:Y:S02]  /*0e90*/  DFMA R8, R6, R8, 0.5 ;  /* 0x3fe000000608742b */ /* 0x000fe40000000008 */
[----:B------:R-:W-:-:S08]  /*0ea0*/  DMUL R6, R4, R6 ;  /* 0x0000000604067228 */ /* 0x000fd00000000000 */
[----:B--2-4-:R-:W-:-:S08]  /*0eb0*/  DFMA R12, R8, R6, R4 ;  /* 0x00000006080c722b */ /* 0x014fd00000000004 */
[----:B------:R-:W-:Y:S02]  /*0ec0*/  DMUL R14, R12, R10 ;  /* 0x0000000a0c0e7228 */ /* 0x000fe40000000000 */
[----:B------:R-:W-:Y:S01]  /*0ed0*/  VIADD R9, R13, 0xfff00000 ;  /* 0xfff000000d097836 */ /* 0x000fe20000000000 */
[----:B------:R-:W-:-:S05]  /*0ee0*/  MOV R8, R12 ;  /* 0x0000000c00087202 */ /* 0x000fca0000000f00 */
[----:B------:R-:W-:-:S08]  /*0ef0*/  DFMA R16, R14, -R14, R10 ;  /* 0x8000000e0e10722b */ /* 0x000fd0000000000a */
[----:B------:R-:W-:Y:S01]  /*0f00*/  DFMA R6, R16, R8, R14 ;  /* 0x000000081006722b */ /* 0x000fe2000000000e */
[----:B------:R-:W-:Y:S10]  /*0f10*/  @!P0 BRA `(.L_x_18) ;  /* 0x0000000000108947 */ /* 0x000ff40003800000 */
[----:B------:R-:W-:Y:S01]  /*0f20*/  IMAD.MOV.U32 R6, RZ, RZ, R10 ;  /* 0x000000ffff067224 */ /* 0x000fe200078e000a */
[----:B------:R-:W-:Y:S02]  /*0f30*/  MOV R7, R11 ;  /* 0x0000000b00077202 */ /* 0x000fe40000000f00 */
[----:B------:R-:W-:-:S07]  /*0f40*/  MOV R0, 0xf60 ;  /* 0x00000f6000007802 */ /* 0x000fce0000000f00 */
[----:B01----:R-:W-:Y:S05]  /*0f50*/  CALL.REL.NOINC `($__internal_1_$__cuda_sm20_dsqrt_rn_f64_mediumpath_v1) ;  /* 0x00000000000c7944 */ /* 0x003fea0003c00000 */
.L_x_18:
[----:B------:R-:W-:Y:S05]  /*0f60*/  BSYNC.RECONVERGENT B0 ;  /* 0x0000000000007941 */ /* 0x000fea0003800200 */
.L_x_17:
[----:B------:R-:W-:Y:S01]  /*0f70*/  STG.E.64 desc[UR12][R2.64], R6 ;  /* 0x0000000602007986 */ /* 0x000fe2000c101b0c */
[----:B------:R-:W-:Y:S05]  /*0f80*/  EXIT ;  /* 0x000000000000794d */ /* 0x000fea0003800000 */
        .weak           $__internal_1_$__cuda_sm20_dsqrt_rn_f64_mediumpath_v1
        .type           $__internal_1_$__cuda_sm20_dsqrt_rn_f64_mediumpath_v1,@function
        .size           $__internal_1_$__cuda_sm20_dsqrt_rn_f64_mediumpath_v1,(.L_x_47 - $__internal_1_$__cuda_sm20_dsqrt_rn_f64_mediumpath_v1)
$__internal_1_$__cuda_sm20_dsqrt_rn_f64_mediumpath_v1:
        /* <DEDUP_REMOVED lines=14> */
.L_x_20:
        /* <DEDUP_REMOVED lines=24> */
.L_x_22:
[----:B------:R-:W-:-:S11]  /*11f0*/  DADD R4, R6, R6 ;  /* 0x0000000006047229 */ /* 0x000fd60000000006 */
.L_x_21:
[----:B------:R-:W-:Y:S05]  /*1200*/  BSYNC.RECONVERGENT B1 ;  /* 0x0000000000017941 */ /* 0x000fea0003800200 */
.L_x_19:
[----:B------:R-:W-:Y:S01]  /*1210*/  MOV R6, R4 ;  /* 0x0000000400067202 */ /* 0x000fe20000000f00 */
[----:B------:R-:W-:Y:S01]  /*1220*/  IMAD.MOV.U32 R7, RZ, RZ, R5 ;  /* 0x000000ffff077224 */ /* 0x000fe200078e0005 */
[----:B------:R-:W-:Y:S01]  /*1230*/  MOV R4, R0 ;  /* 0x0000000000047202 */ /* 0x000fe20000000f00 */
[----:B------:R-:W-:-:S04]  /*1240*/  IMAD.MOV.U32 R5, RZ, RZ, 0x0 ;  /* 0x00000000ff057424 */ /* 0x000fc800078e00ff */
[----:B------:R-:W-:Y:S05]  /*1250*/  RET.REL.NODEC R4 `(l2distance_f64) ;  /* 0xffffffec04687950 */ /* 0x000fea0003c3ffff */
.L_x_23:
        /* <DEDUP_REMOVED lines=10> */
.L_x_47:


//--------------------- .text.l2distance_f32_const --------------------------
	.section	.text.l2distance_f32_const,"ax",@progbits
	.align	128
        .global         l2distance_f32_const
        .type           l2distance_f32_const,@function
        .size           l2distance_f32_const,(.L_x_48 - l2distance_f32_const)
        .other          l2distance_f32_const,@"STO_CUDA_ENTRY STV_DEFAULT"
l2distance_f32_const:
.text.l2distance_f32_const:
[----:B------:R-:W-:Y:S01]  /*0000*/  LDC R1, c[0x0][0x37c] ;  /* 0x0000df00ff017b82 */ /* 0x000fe20000000800 */
[----:B------:R-:W0:Y:S07]  /*0010*/  S2R R7, SR_CTAID.X ;  /* 0x0000000000077919 */ /* 0x000e2e0000002500 */
[----:B------:R-:W1:Y:S01]  /*0020*/  LDC.64 R4, c[0x0][0x388] ;  /* 0x0000e200ff047b82 */ /* 0x000e620000000a00 */
[----:B------:R-:W0:Y:S01]  /*0030*/  LDCU UR4, c[0x0][0x360] ;  /* 0x00006c00ff0477ac */ /* 0x000e220008000800 */
[----:B------:R-:W0:Y:S02]  /*0040*/  S2R R0, SR_TID.X ;  /* 0x0000000000007919 */ /* 0x000e240000002100 */
[----:B0-----:R-:W-:-:S05]  /*0050*/  IMAD R7, R7, UR4, R0 ;  /* 0x0000000407077c24 */ /* 0x001fca000f8e0200 */
[----:B-1----:R-:W-:-:S13]  /*0060*/  ISETP.GE.AND P0, PT, R7, R4, PT ;  /* 0x000000040700720c */ /* 0x002fda0003f06270 */
[----:B------:R-:W-:Y:S05]  /*0070*/  @P0 EXIT ;  /* 0x000000000000094d */ /* 0x000fea0003800000 */
[----:B------:R-:W0:Y:S01]  /*0080*/  LDC.64 R2, c[0x0][0x380] ;  /* 0x0000e000ff027b82 */ /* 0x000e220000000a00 */
[----:B------:R-:W1:Y:S01]  /*0090*/  LDCU.64 UR8, c[0x0][0x358] ;  /* 0x00006b00ff0877ac */ /* 0x000e620008000a00 */
[----:B------:R-:W-:Y:S02]  /*00a0*/  SHF.R.S32.HI R4, RZ, 0x2, R5 ;  /* 0x00000002ff047819 */ /* 0x000fe40000011405 */
[----:B------:R-:W-:Y:S02]  /*00b0*/  CS2R R12, SRZ ;  /* 0x00000000000c7805 */ /* 0x000fe4000001ff00 */
[----:B------:R-:W-:Y:S01]  /*00c0*/  ISETP.GE.AND P0, PT, R4, 0x1, PT ;  /* 0x000000010400780c */ /* 0x000fe20003f06270 */
[----:B0-----:R-:W-:-:S05]  /*00d0*/  IMAD.WIDE R2, R7, 0x8, R2 ;  /* 0x0000000807027825 */ /* 0x001fca00078e0202 */
[----:B-1----:R0:W-:Y:S07]  /*00e0*/  STG.E.64 desc[UR8][R2.64], RZ ;  /* 0x000000ff02007986 */ /* 0x0021ee000c101b08 */
        /* <DEDUP_REMOVED lines=18> */
[----:B------:R-:W-:Y:S01]  /*0210*/  MOV R7, UR5 ;  /* 0x0000000500077c02 */ /* 0x000fe20008000f00 */
[----:B------:R-:W-:-:S12]  /*0220*/  UIADD3.X UR7, UPT, UPT, URZ, UR7, URZ, UP0, !UPT ;  /* 0x00000007ff077290 */ /* 0x000fd800087fe4ff */
.L_x_26:
[----:B------:R-:W-:Y:S01]  /*0230*/  MOV R9, UR7 ;  /* 0x0000000700097c02 */ /* 0x000fe20008000f00 */
[----:B------:R-:W-:Y:S01]  /*0240*/  IMAD.U32 R8, RZ, RZ, UR6 ;  /* 0x00000006ff087e24 */ /* 0x000fe2000f8e00ff */
[----:B------:R-:W2:Y:S03]  /*0250*/  LDG.E R17, desc[UR8][R6.64+-0x10] ;  /* 0xfffff00806117981 */ /* 0x000ea6000c1e1900 */
[----:B------:R-:W-:-:S05]  /*0260*/  IMAD.WIDE R8, R14, 0x4, R8 ;  /* 0x000000040e087825 */ /* 0x000fca00078e0208 */
[----:B------:R-:W2:Y:S02]  /*0270*/  LDG.E R16, desc[UR8][R8.64+-0x10] ;  /* 0xfffff00808107981 */ /* 0x000ea4000c1e1900 */
[----:B--2---:R-:W-:-:S04]  /*0280*/  FADD R16, R16, -R17 ;  /* 0x8000001110107221 */ /* 0x004fc80000000000 */
[----:B---3--:R-:W-:-:S04]  /*0290*/  FMUL R18, R16, R16 ;  /* 0x0000001010127220 */ /* 0x008fc80000400000 */
[----:B------:R-:W1:Y:S02]  /*02a0*/  F2F.F64.F32 R16, R18 ;  /* 0x0000001200107310 */ /* 0x000e640000201800 */
[----:B-1----:R-:W-:-:S07]  /*02b0*/  DADD R12, R16, R12 ;  /* 0x00000000100c7229 */ /* 0x002fce000000000c */
[----:B------:R1:W-:Y:S04]  /*02c0*/  STG.E.64 desc[UR8][R2.64], R12 ;  /* 0x0000000c02007986 */ /* 0x0003e8000c101b08 */
[----:B------:R-:W2:Y:S04]  /*02d0*/  LDG.E R16, desc[UR8][R8.64+-0xc] ;  /* 0xfffff40808107981 */ /* 0x000ea8000c1e1900 */
[----:B------:R-:W2:Y:S02]  /*02e0*/  LDG.E R17, desc[UR8][R6.64+-0xc] ;  /* 0xfffff40806117981 */ /* 0x000ea4000c1e1900 */
[----:B--2---:R-:W-:-:S04]  /*02f0*/  FADD R16, R16, -R17 ;  /* 0x8000001110107221 */ /* 0x004fc80000000000 */
[----:B------:R-:W-:-:S04]  /*0300*/  FMUL R19, R16, R16 ;  /* 0x0000001010137220 */ /* 0x000fc80000400000 */
[----:B------:R-:W2:Y:S02]  /*0310*/  F2F.F64.F32 R16, R19 ;  /* 0x0000001300107310 */ /* 0x000ea40000201800 */
[----:B--2---:R-:W-:-:S07]  /*0320*/  DADD R16, R12, R16 ;  /* 0x000000000c107229 */ /* 0x004fce0000000010 */
[----:B------:R2:W-:Y:S04]  /*0330*/  STG.E.64 desc[UR8][R2.64], R16 ;  /* 0x0000001002007986 */ /* 0x0005e8000c101b08 */
[----:B------:R-:W3:Y:S04]  /*0340*/  LDG.E R20, desc[UR8][R8.64+-0x8] ;  /* 0xfffff80808147981 */ /* 0x000ee8000c1e1900 */
[----:B------:R-:W3:Y:S02]  /*0350*/  LDG.E R21, desc[UR8][R6.64+-0x8] ;  /* 0xfffff80806157981 */ /* 0x000ee4000c1e1900 */
[----:B---3--:R-:W-:-:S04]  /*0360*/  FADD R20, R20, -R21 ;  /* 0x8000001514147221 */ /* 0x008fc80000000000 */
[----:B------:R-:W-:-:S04]  /*0370*/  FMUL R20, R20, R20 ;  /* 0x0000001414147220 */ /* 0x000fc80000400000 */
[----:B-1----:R-:W1:Y:S02]  /*0380*/  F2F.F64.F32 R12, R20 ;  /* 0x00000014000c7310 */ /* 0x002e640000201800 */
[----:B-1----:R-:W-:-:S07]  /*0390*/  DADD R12, R16, R12 ;  /* 0x00000000100c7229 */ /* 0x002fce000000000c */
[----:B------:R1:W-:Y:S04]  /*03a0*/  STG.E.64 desc[UR8][R2.64], R12 ;  /* 0x0000000c02007986 */ /* 0x0003e8000c101b08 */
[----:B------:R-:W3:Y:S04]  /*03b0*/  LDG.E R18, desc[UR8][R8.64+-0x4] ;  /* 0xfffffc0808127981 */ /* 0x000ee8000c1e1900 */
[----:B------:R-:W3:Y:S02]  /*03c0*/  LDG.E R19, desc[UR8][R6.64+-0x4] ;  /* 0xfffffc0806137981 */ /* 0x000ee4000c1e1900 */
[----:B---3--:R-:W-:-:S04]  /*03d0*/  FADD R18, R18, -R19 ;  /* 0x8000001312127221 */ /* 0x008fc80000000000 */
[----:B------:R-:W-:-:S04]  /*03e0*/  FMUL R18, R18, R18 ;  /* 0x0000001212127220 */ /* 0x000fc80000400000 */
[----:B--2---:R-:W2:Y:S02]  /*03f0*/  F2F.F64.F32 R16, R18 ;  /* 0x0000001200107310 */ /* 0x004ea40000201800 */
        /* <DEDUP_REMOVED lines=20> */
[----:B------:R-:W3:Y:S02]  /*0540*/  F2F.F64.F32 R18, R21 ;  /* 0x0000001500127310 */ /* 0x000ee40000201800 */
[----:B---3--:R-:W-:-:S07]  /*0550*/  DADD R18, R16, R18 ;  /* 0x0000000010127229 */ /* 0x008fce0000000012 */
[----:B------:R3:W-:Y:S04]  /*0560*/  STG.E.64 desc[UR8][R2.64], R18 ;  /* 0x0000001202007986 */ /* 0x0007e8000c101b08 */
[----:B-1----:R-:W4:Y:S04]  /*0570*/  LDG.E R12, desc[UR8][R8.64+0xc] ;  /* 0x00000c08080c7981 */ /* 0x002f28000c1e1900 */
[----:B------:R1:W4:Y:S01]  /*0580*/  LDG.E R13, desc[UR8][R6.64+0xc] ;  /* 0x00000c08060d7981 */ /* 0x000322000c1e1900 */
[----:B------:R-:W-:-:S04]  /*0590*/  IADD3 R10, PT, PT, R10, 0x8, RZ ;  /* 0x000000080a0a7810 */ /* 0x000fc80007ffe0ff */
[----:B------:R-:W-:Y:S02]  /*05a0*/  ISETP.NE.AND P1, PT, R10, RZ, PT ;  /* 0x000000ff0a00720c */ /* 0x000fe40003f25270 */
[----:B-1----:R-:W-:Y:S02]  /*05b0*/  IADD3 R6, P2, PT, R6, 0x20, RZ ;  /* 0x0000002006067810 */ /* 0x002fe40007f5e0ff */
[----:B------:R-:W-:-:S03]  /*05c0*/  IADD3 R14, PT, PT, R14, 0x8, RZ ;  /* 0x000000080e0e7810 */ /* 0x000fc60007ffe0ff */
[----:B------:R-:W-:Y:S02]  /*05d0*/  IMAD.X R7, RZ, RZ, R7, P2 ;  /* 0x000000ffff077224 */ /* 0x000fe400010e0607 */
[----:B----4-:R-:W-:-:S04]  /*05e0*/  FADD R12, R12, -R13 ;  /* 0x8000000d0c0c7221 */ /* 0x010fc80000000000 */
[----:B--2---:R-:W-:-:S04]  /*05f0*/  FMUL R16, R12, R12 ;  /* 0x0000000c0c107220 */ /* 0x004fc80000400000 */
[----:B------:R-:W1:Y:S02]  /*0600*/  F2F.F64.F32 R12, R16 ;  /* 0x00000010000c7310 */ /* 0x000e640000201800 */
[----:B-1----:R-:W-:-:S07]  /*0610*/  DADD R12, R18, R12 ;  /* 0x00000000120c7229 */ /* 0x002fce000000000c */
[----:B------:R3:W-:Y:S01]  /*0620*/  STG.E.64 desc[UR8][R2.64], R12 ;  /* 0x0000000c02007986 */ /* 0x0007e2000c101b08 */
[----:B------:R-:W-:Y:S05]  /*0630*/  @P1 BRA `(.L_x_26) ;  /* 0xfffffff800fc1947 */ /* 0x000fea000383ffff */
.L_x_25:
[----:B------:R-:W-:Y:S05]  /*0640*/  @!P0 BRA `(.L_x_24) ;  /* 0x0000000400208947 */ /* 0x000fea0003800000 */
[----:B------:R-:W-:Y:S02]  /*0650*/  ISETP.GE.U32.AND P0, PT, R15, 0x4, PT ;  /* 0x000000040f00780c */ /* 0x000fe40003f06070 */
[----:B------:R-:W-:-:S11]  /*0660*/  LOP3.LUT P1, R4, R4, 0x3, RZ, 0xc0, !PT ;  /* 0x0000000304047812 */ /* 0x000fd6000782c0ff */
[----:B------:R-:W-:Y:S05]  /*0670*/  @!P0 BRA `(.L_x_27) ;  /* 0x0000000000888947 */ /* 0x000fea0003800000 */
[----:B------:R-:W1:Y:S01]  /*0680*/  LDC.64 R6, c[0x0][0x398] ;  /* 0x0000e600ff067b82 */ /* 0x000e620000000a00 */
[----:B------:R-:W-:-:S07]  /*0690*/  IADD3 R15, PT, PT, R0, R11, RZ ;  /* 0x0000000b000f7210 */ /* 0x000fce0007ffe0ff */
[----:B------:R-:W2:Y:S01]  /*06a0*/  LDC.64 R8, c[0x0][0x3a0] ;  /* 0x0000e800ff087b82 */ /* 0x000ea20000000a00 */
[----:B-1----:R-:W-:-:S05]  /*06b0*/  IMAD.WIDE R6, R15, 0x4, R6 ;  /* 0x000000040f067825 */ /* 0x002fca00078e0206 */
[----:B------:R-:W4:Y:S01]  /*06c0*/  LDG.E R10, desc[UR8][R6.64] ;  /* 0x00000008060a7981 */ /* 0x000f22000c1e1900 */
[----:B--2---:R-:W-:-:S05]  /*06d0*/  IMAD.WIDE.U32 R8, R11, 0x4, R8 ;  /* 0x000000040b087825 */ /* 0x004fca00078e0008 */
[----:B------:R-:W4:Y:S02]  /*06e0*/  LDG.E R15, desc[UR8][R8.64] ;  /* 0x00000008080f7981 */ /* 0x000f24000c1e1900 */
[----:B----4-:R-:W-:-:S04]  /*06f0*/  FADD R10, R10, -R15 ;  /* 0x8000000f0a0a7221 */ /* 0x010fc80000000000 */
[----:B------:R-:W-:-:S04]  /*0700*/  FMUL R10, R10, R10 ;  /* 0x0000000a0a0a7220 */ /* 0x000fc80000400000 */
[----:B------:R-:W1:Y:S02]  /*0710*/  F2F.F64.F32 R14, R10 ;  /* 0x0000000a000e7310 */ /* 0x000e640000201800 */
[----:B-1----:R-:W-:-:S07]  /*0720*/  DADD R14, R12, R14 ;  /* 0x000000000c0e7229 */ /* 0x002fce000000000e */
[----:B------:R1:W-:Y:S04]  /*0730*/  STG.E.64 desc[UR8][R2.64], R14 ;  /* 0x0000000e02007986 */ /* 0x0003e8000c101b08 */
[----:B---3--:R-:W2:Y:S04]  /*0740*/  LDG.E R12, desc[UR8][R6.64+0x4] ;  /* 0x00000408060c7981 */ /* 0x008ea8000c1e1900 */
        /* <DEDUP_REMOVED lines=14> */
[----:B------:R-:W3:Y:S01]  /*0830*/  LDG.E R16, desc[UR8][R8.64+0xc] ;  /* 0x00000c0808107981 */ /* 0x000ee2000c1e1900 */
[----:B------:R-:W-:Y:S02]  /*0840*/  VIADD R11, R11, 0x4 ;  /* 0x000000040b0b7836 */ /* 0x000fe40000000000 */
[----:B---3--:R-:W-:-:S04]  /*0850*/  FADD R16, R17, -R16 ;  /* 0x8000001011107221 */ /* 0x008fc80000000000 */
[----:B------:R-:W-:-:S04]  /*0860*/  FMUL R16, R16, R16 ;  /* 0x0000001010107220 */ /* 0x000fc80000400000 */
[----:B--2---:R-:W2:Y:S02]  /*0870*/  F2F.F64.F32 R12, R16 ;  /* 0x00000010000c7310 */ /* 0x004ea40000201800 */
[----:B--2---:R-:W-:-:S07]  /*0880*/  DADD R12, R14, R12 ;  /* 0x000000000e0c7229 */ /* 0x004fce000000000c */
[----:B------:R1:W-:Y:S04]  /*0890*/  STG.E.64 desc[UR8][R2.64], R12 ;  /* 0x0000000c02007986 */ /* 0x0003e8000c101b08 */
.L_x_27:
[----:B------:R-:W-:Y:S05]  /*08a0*/  @!P1 BRA `(.L_x_24) ;  /* 0x0000000000889947 */ /* 0x000fea0003800000 */
[----:B------:R-:W-:-:S13]  /*08b0*/  ISETP.NE.AND P0, PT, R4, 0x1, PT ;  /* 0x000000010400780c */ /* 0x000fda0003f05270 */
[----:B------:R-:W2:Y:S01]  /*08c0*/  @P0 LDC.64 R6, c[0x0][0x398] ;  /* 0x0000e600ff060b82 */ /* 0x000ea20000000a00 */
[----:B------:R-:W-:-:S07]  /*08d0*/  @P0 IADD3 R9, PT, PT, R0, R11, RZ ;  /* 0x0000000b00090210 */ /* 0x000fce0007ffe0ff */
[----:B-1----:R-:W1:Y:S01]  /*08e0*/  @P0 LDC.64 R14, c[0x0][0x3a0] ;  /* 0x0000e800ff0e0b82 */ /* 0x002e620000000a00 */
[----:B--2---:R-:W-:-:S05]  /*08f0*/  @P0 IMAD.WIDE R8, R9, 0x4, R6 ;  /* 0x0000000409080825 */ /* 0x004fca00078e0206 */
[----:B------:R-:W2:Y:S01]  /*0900*/  @P0 LDG.E R4, desc[UR8][R8.64] ;  /* 0x0000000808040981 */ /* 0x000ea2000c1e1900 */
[----:B-1----:R-:W-:-:S05]  /*0910*/  @P0 IMAD.WIDE.U32 R14, R11, 0x4, R14 ;  /* 0x000000040b0e0825 */ /* 0x002fca00078e000e */
[----:B------:R-:W2:Y:S02]  /*0920*/  @P0 LDG.E R7, desc[UR8][R14.64] ;  /* 0x000000080e070981 */ /* 0x000ea4000c1e1900 */
[----:B--2---:R-:W-:-:S04]  /*0930*/  @P0 FADD R4, R4, -R7 ;  /* 0x8000000704040221 */ /* 0x004fc80000000000 */
[----:B------:R-:W-:-:S04]  /*0940*/  @P0 FMUL R10, R4, R4 ;  /* 0x00000004040a0220 */ /* 0x000fc80000400000 */
[----:B------:R-:W1:Y:S02]  /*0950*/  @P0 F2F.F64.F32 R6, R10 ;  /* 0x0000000a00060310 */ /* 0x000e640000201800 */
[----:B-1----:R-:W-:-:S07]  /*0960*/  @P0 DADD R6, R12, R6 ;  /* 0x000000000c060229 */ /* 0x002fce0000000006 */
[----:B------:R1:W-:Y:S04]  /*0970*/  @P0 STG.E.64 desc[UR8][R2.64], R6 ;  /* 0x0000000602000986 */ /* 0x0003e8000c101b08 */
[----:B------:R-:W2:Y:S04]  /*0980*/  @P0 LDG.E R4, desc[UR8][R8.64+0x4] ;  /* 0x0000040808040981 */ /* 0x000ea8000c1e1900 */
[----:B------:R-:W2:Y:S01]  /*0990*/  @P0 LDG.E R17, desc[UR8][R14.64+0x4] ;  /* 0x000004080e110981 */ /* 0x000ea2000c1e1900 */
[----:B------:R-:W-:-:S13]  /*09a0*/  LOP3.LUT P1, RZ, R5, 0x4, RZ, 0xc0, !PT ;  /* 0x0000000405ff7812 */ /* 0x000fda000782c0ff */
[----:B---3--:R-:W1:Y:S01]  /*09b0*/  @P1 LDC.64 R18, c[0x0][0x3a0] ;  /* 0x0000e800ff121b82 */ /* 0x008e620000000a00 */
[----:B------:R-:W-:-:S05]  /*09c0*/  @P0 IADD3 R11, PT, PT, R11, 0x2, RZ ;  /* 0x000000020b0b0810 */ /* 0x000fca0007ffe0ff */
[----:B------:R-:W-:Y:S02]  /*09d0*/  @P1 IMAD.IADD R21, R0, 0x1, R11 ;  /* 0x0000000100151824 */ /* 0x000fe400078e020b */
[----:B--2---:R-:W-:Y:S02]  /*09e0*/  @P0 FADD R4, R4, -R17 ;  /* 0x8000001104040221 */ /* 0x004fe40000000000 */
[----:B------:R-:W2:Y:S02]  /*09f0*/  @P1 LDC.64 R16, c[0x0][0x398] ;  /* 0x0000e600ff101b82 */ /* 0x000ea40000000a00 */
[----:B------:R-:W-:-:S04]  /*0a00*/  @P0 FMUL R20, R4, R4 ;  /* 0x0000000404140220 */ /* 0x000fc80000400000 */
[----:B------:R-:W3:Y:S02]  /*0a10*/  @P0 F2F.F64.F32 R4, R20 ;  /* 0x0000001400040310 */ /* 0x000ee40000201800 */
[----:B---3--:R-:W-:Y:S01]  /*0a20*/  @P0 DADD R12, R6, R4 ;  /* 0x00000000060c0229 */ /* 0x008fe20000000004 */
[----:B-1----:R-:W-:-:S04]  /*0a30*/  @P1 IMAD.WIDE.U32 R6, R11, 0x4, R18 ;  /* 0x000000040b061825 */ /* 0x002fc800078e0012 */
[----:B--2---:R-:W-:Y:S02]  /*0a40*/  @P1 IMAD.WIDE R4, R21, 0x4, R16 ;  /* 0x0000000415041825 */ /* 0x004fe400078e0210 */
[----:B------:R1:W-:Y:S04]  /*0a50*/  @P0 STG.E.64 desc[UR8][R2.64], R12 ;  /* 0x0000000c02000986 */ /* 0x0003e8000c101b08 */
[----:B------:R-:W2:Y:S04]  /*0a60*/  @P1 LDG.E R7, desc[UR8][R6.64] ;  /* 0x0000000806071981 */ /* 0x000ea8000c1e1900 */
[----:B------:R-:W2:Y:S02]  /*0a70*/  @P1 LDG.E R4, desc[UR8][R4.64] ;  /* 0x0000000804041981 */ /* 0x000ea4000c1e1900 */
[----:B--2---:R-:W-:-:S04]  /*0a80*/  @P1 FADD R0, R4, -R7 ;  /* 0x8000000704001221 */ /* 0x004fc80000000000 */
[----:B------:R-:W-:-:S06]  /*0a90*/  @P1 FMUL R8, R0, R0 ;  /* 0x0000000000081220 */ /* 0x000fcc0000400000 */
[----:B------:R-:W1:Y:S02]  /*0aa0*/  @P1 F2F.F64.F32 R8, R8 ;  /* 0x0000000800081310 */ /* 0x000e640000201800 */
[----:B-1----:R-:W-:-:S07]  /*0ab0*/  @P1 DADD R12, R12, R8 ;  /* 0x000000000c0c1229 */ /* 0x002fce0000000008 */
[----:B------:R2:W-:Y:S04]  /*0ac0*/  @P1 STG.E.64 desc[UR8][R2.64], R12 ;  /* 0x0000000c02001986 */ /* 0x0005e8000c101b08 */
.L_x_24:
        /* <DEDUP_REMOVED lines=15> */
[----:B-1----:R-:W-:Y:S02]  /*0bc0*/  DMUL R14, R10, R12 ;  /* 0x0000000c0a0e7228 */ /* 0x002fe40000000000 */
[----:B------:R-:W-:Y:S02]  /*0bd0*/  IADD3 R9, PT, PT, R11, -0x100000, RZ ;  /* 0xfff000000b097810 */ /* 0x000fe40007ffe0ff */
[----:B------:R-:W-:-:S04]  /*0be0*/  MOV R8, R10 ;  /* 0x0000000a00087202 */ /* 0x000fc80000000f00 */
[----:B------:R-:W-:-:S08]  /*0bf0*/  DFMA R16, R14, -R14, R12 ;  /* 0x8000000e0e10722b */ /* 0x000fd0000000000c */
[----:B------:R-:W-:Y:S01]  /*0c00*/  DFMA R6, R16, R8, R14 ;  /* 0x000000081006722b */ /* 0x000fe2000000000e */
[----:B------:R-:W-:Y:S10]  /*0c10*/  @!P0 BRA `(.L_x_29) ;  /* 0x0000000000108947 */ /* 0x000ff40003800000 */
[----:B------:R-:W-:Y:S01]  /*0c20*/  IMAD.MOV.U32 R6, RZ, RZ, R12 ;  /* 0x000000ffff067224 */ /* 0x000fe200078e000c */
[----:B------:R-:W-:Y:S02]  /*0c30*/  MOV R7, R13 ;  /* 0x0000000d00077202 */ /* 0x000fe40000000f00 */
[----:B------:R-:W-:-:S07]  /*0c40*/  MOV R0, 0xc60 ;  /* 0x00000c6000007802 */ /* 0x000fce0000000f00 */
[----:B0-23--:R-:W-:Y:S05]  /*0c50*/  CALL.REL.NOINC `($__internal_2_$__cuda_sm20_dsqrt_rn_f64_mediumpath_v1) ;  /* 0x00000000000c7944 */ /* 0x00dfea0003c00000 */
.L_x_29:
[----:B------:R-:W-:Y:S05]  /*0c60*/  BSYNC.RECONVERGENT B0 ;  /* 0x0000000000007941 */ /* 0x000fea0003800200 */
.L_x_28:
[----:B------:R-:W-:Y:S01]  /*0c70*/  STG.E.64 desc[UR8][R2.64], R6 ;  /* 0x0000000602007986 */ /* 0x000fe2000c101b08 */
[----:B------:R-:W-:Y:S05]  /*0c80*/  EXIT ;  /* 0x000000000000794d */ /* 0x000fea0003800000 */
        .weak           $__internal_2_$__cuda_sm20_dsqrt_rn_f64_mediumpath_v1
        .type           $__internal_2_$__cuda_sm20_dsqrt_rn_f64_mediumpath_v1,@function
        .size           $__internal_2_$__cuda_sm20_dsqrt_rn_f64_mediumpath_v1,(.L_x_48 - $__internal_2_$__cuda_sm20_dsqrt_rn_f64_mediumpath_v1)
$__internal_2_$__cuda_sm20_dsqrt_rn_f64_mediumpath_v1:
[----:B------:R-:W-:Y:S01]  /*0c90*/  ISETP.GE.U32.AND P0, PT, R4, -0x3400000, PT ;  /* 0xfcc000000400780c */ /* 0x000fe20003f06070 */
[----:B------:R-:W-:Y:S01]  /*0ca0*/  BSSY.RECONVERGENT B1, `(.L_x_30) ;  /* 0x0000026000017945 */ /* 0x000fe20003800200 */
[----:B------:R-:W-:Y:S01]  /*0cb0*/  MOV R8, R10 ;  /* 0x0000000a00087202 */ /* 0x000fe20000000f00 */
[----:B------:R-:W-:Y:S01]  /*0cc0*/  IMAD.MOV.U32 R4, RZ, RZ, R16 ;  /* 0x000000ffff047224 */ /* 0x000fe200078e0010 */
[----:B------:R-:W-:-:S09]  /*0cd0*/  MOV R5, R17 ;  /* 0x0000001100057202 */ /* 0x000fd20000000f00 */
        /* <DEDUP_REMOVED lines=9> */
.L_x_31:
        /* <DEDUP_REMOVED lines=9> */
[----:B------:R-:W-:Y:S01]  /*0e00*/  IMAD.MOV.U32 R10, RZ, RZ, 0x0 ;  /* 0x00000000ff0a7424 */ /* 0x000fe200078e00ff */
[----:B------:R-:W-:Y:S02]  /*0e10*/  MOV R6, RZ ;  /* 0x000000ff00067202 */ /* 0x000fe40000000f00 */
[----:B------:R-:W-:Y:S02]  /*0e20*/  MOV R11, 0x3fd80000 ;  /* 0x3fd80000000b7802 */ /* 0x000fe40000000f00 */
        /* <DEDUP_REMOVED lines=10> */
[----:B------:R-:W-:Y:S01]  /*0ed0*/  IADD3 R5, PT, PT, R5, -0x3500000, RZ ;  /* 0xfcb0000005057810 */ /* 0x000fe20007ffe0ff */
[----:B------:R-:W-:Y:S06]  /*0ee0*/  BRA `(.L_x_32) ;  /* 0x0000000000047947 */ /* 0x000fec0003800000 */
.L_x_33:
[----:B------:R-:W-:-:S11]  /*0ef0*/  DADD R4, R6, R6 ;  /* 0x0000000006047229 */ /* 0x000fd60000000006 */
.L_x_32:
[----:B------:R-:W-:Y:S05]  /*0f00*/  BSYNC.RECONVERGENT B1 ;  /* 0x0000000000017941 */ /* 0x000fea0003800200 */
.L_x_30:
[----:B------:R-:W-:Y:S01]  /*0f10*/  MOV R7, R5 ;  /* 0x0000000500077202 */ /* 0x000fe20000000f00 */
[----:B------:R-:W-:Y:S02]  /*0f20*/  HFMA2 R5, -RZ, RZ, 0, 0 ;  /* 0x00000000ff057431 */ /* 0x000fe400000001ff */
[----:B------:R-:W-:Y:S01]  /*0f30*/  IMAD.MOV.U32 R6, RZ, RZ, R4 ;  /* 0x000000ffff067224 */ /* 0x000fe200078e0004 */
[----:B------:R-:W-:-:S04]  /*0f40*/  MOV R4, R0 ;  /* 0x0000000000047202 */ /* 0x000fc80000000f00 */
[----:B------:R-:W-:Y:S05]  /*0f50*/  RET.REL.NODEC R4 `(l2distance_f32_const) ;  /* 0xfffffff004287950 */ /* 0x000fea0003c3ffff */
.L_x_34:
        /* <DEDUP_REMOVED lines=10> */
.L_x_48:


//--------------------- .text.l2distance_f32      --------------------------
	.section	.text.l2distance_f32,"ax",@progbits
	.align	128
        .global         l2distance_f32
        .type           l2distance_f32,@function
        .size           l2distance_f32,(.L_x_49 - l2distance_f32)
        .other          l2distance_f32,@"STO_CUDA_ENTRY STV_DEFAULT"
l2distance_f32:
.text.l2distance_f32:
        /* <DEDUP_REMOVED lines=28> */
[----:B------:R-:W-:Y:S01]  /*01c0*/  IADD3 R10, PT, PT, -R11, RZ, RZ ;  /* 0x000000ff0b0a7210 */ /* 0x000fe20007ffe1ff */
[----:B-1----:R-:W-:Y:S02]  /*01d0*/  UIADD3 UR6, UP0, UPT, UR6, 0x10, URZ ;  /* 0x0000001006067890 */ /* 0x002fe4000ff1e0ff */
[----:B--2---:R-:W-:-:S02]  /*01e0*/  UIADD3 UR4, UP1, UPT, UR4, 0x10, URZ ;  /* 0x0000001004047890 */ /* 0x004fc4000ff3e0ff */
[----:B------:R-:W-:Y:S02]  /*01f0*/  UIADD3.X UR7, UPT, UPT, URZ, UR7, URZ, UP0, !UPT ;  /* 0x00000007ff077290 */ /* 0x000fe400087fe4ff */
[----:B------:R-:W-:-:S12]  /*0200*/  UIADD3.X UR5, UPT, UPT, URZ, UR5, URZ, UP1, !UPT ;  /* 0x00000005ff057290 */ /* 0x000fd80008ffe4ff */
.L_x_37:
[----:B------:R-:W-:Y:S01]  /*0210*/  MOV R7, UR7 ;  /* 0x0000000700077c02 */ /* 0x000fe20008000f00 */
[----:B------:R-:W-:Y:S01]  /*0220*/  IMAD.U32 R6, RZ, RZ, UR6 ;  /* 0x00000006ff067e24 */ /* 0x000fe2000f8e00ff */
[----:B------:R-:W-:Y:S01]  /*0230*/  MOV R8, UR4 ;  /* 0x0000000400087c02 */ /* 0x000fe20008000f00 */
[----:B------:R-:W-:Y:S02]  /*0240*/  IMAD.U32 R9, RZ, RZ, UR5 ;  /* 0x00000005ff097e24 */ /* 0x000fe4000f8e00ff */
[----:B------:R-:W-:-:S04]  /*0250*/  IMAD.WIDE R6, R14, 0x4, R6 ;  /* 0x000000040e067825 */ /* 0x000fc800078e0206 */
[----:B------:R-:W-:Y:S01]  /*0260*/  IMAD.WIDE R8, R14, 0x4, R8 ;  /* 0x000000040e087825 */ /* 0x000fe200078e0208 */
[----:B------:R-:W2:Y:S04]  /*0270*/  LDG.E R16, desc[UR8][R6.64+-0x10] ;  /* 0xfffff00806107981 */ /* 0x000ea8000c1e1900 */
        /* <DEDUP_REMOVED lines=49> */
[----:B------:R-:W4:Y:S01]  /*0590*/  LDG.E R13, desc[UR8][R8.64+0xc] ;  /* 0x00000c08080d7981 */ /* 0x000f22000c1e1900 */
[----:B------:R-:W-:Y:S02]  /*05a0*/  IADD3 R10, PT, PT, R10, 0x8, RZ ;  /* 0x000000080a0a7810 */ /* 0x000fe40007ffe0ff */
[----:B------:R-:W-:-:S02]  /*05b0*/  IADD3 R14, PT, PT, R14, 0x8, RZ ;  /* 0x000000080e0e7810 */ /* 0x000fc40007ffe0ff */
[----:B------:R-:W-:Y:S01]  /*05c0*/  ISETP.NE.AND P1, PT, R10, RZ, PT ;  /* 0x000000ff0a00720c */ /* 0x000fe20003f25270 */
[----:B----4-:R-:W-:-:S04]  /*05d0*/  FADD R12, R12, -R13 ;  /* 0x8000000d0c0c7221 */ /* 0x010fc80000000000 */
[----:B--2---:R-:W-:-:S04]  /*05e0*/  FMUL R16, R12, R12 ;  /* 0x0000000c0c107220 */ /* 0x004fc80000400000 */
[----:B------:R-:W1:Y:S02]  /*05f0*/  F2F.F64.F32 R12, R16 ;  /* 0x00000010000c7310 */ /* 0x000e640000201800 */
[----:B-1----:R-:W-:-:S07]  /*0600*/  DADD R12, R18, R12 ;  /* 0x00000000120c7229 */ /* 0x002fce000000000c */
[----:B------:R3:W-:Y:S01]  /*0610*/  STG.E.64 desc[UR8][R2.64], R12 ;  /* 0x0000000c02007986 */ /* 0x0007e2000c101b08 */
[----:B------:R-:W-:Y:S05]  /*0620*/  @P1 BRA `(.L_x_37) ;  /* 0xfffffff800f81947 */ /* 0x000fea000383ffff */
.L_x_36:
[----:B------:R-:W-:Y:S05]  /*0630*/  @!P0 BRA `(.L_x_35) ;  /* 0x0000000400208947 */ /* 0x000fea0003800000 */
[----:B------:R-:W-:Y:S02]  /*0640*/  ISETP.GE.U32.AND P0, PT, R15, 0x4, PT ;  /* 0x000000040f00780c */ /* 0x000fe40003f06070 */
[----:B------:R-:W-:-:S11]  /*0650*/  LOP3.LUT P1, R4, R4, 0x3, RZ, 0xc0, !PT ;  /* 0x0000000304047812 */ /* 0x000fd6000782c0ff */
[----:B------:R-:W-:Y:S05]  /*0660*/  @!P0 BRA `(.L_x_38) ;  /* 0x0000000000888947 */ /* 0x000fea0003800000 */
[----:B------:R-:W1:Y:S01]  /*0670*/  LDC.64 R6, c[0x0][0x398] ;  /* 0x0000e600ff067b82 */ /* 0x000e620000000a00 */
[----:B------:R-:W-:-:S07]  /*0680*/  IMAD.IADD R15, R0, 0x1, R11 ;  /* 0x00000001000f7824 */ /* 0x000fce00078e020b */
[----:B------:R-:W2:Y:S01]  /*0690*/  LDC.64 R8, c[0x0][0x3a0] ;  /* 0x0000e800ff087b82 */ /* 0x000ea20000000a00 */
[----:B-1----:R-:W-:-:S05]  /*06a0*/  IMAD.WIDE R6, R15, 0x4, R6 ;  /* 0x000000040f067825 */ /* 0x002fca00078e0206 */
[----:B------:R-:W4:Y:S01]  /*06b0*/  LDG.E R10, desc[UR8][R6.64] ;  /* 0x00000008060a7981 */ /* 0x000f22000c1e1900 */
[----:B--2---:R-:W-:-:S05]  /*06c0*/  IMAD.WIDE R8, R15, 0x4, R8 ;  /* 0x000000040f087825 */ /* 0x004fca00078e0208 */
        /* <DEDUP_REMOVED lines=22> */
[----:B------:R-:W-:Y:S01]  /*0830*/  IADD3 R11, PT, PT, R11, 0x4, RZ ;  /* 0x000000040b0b7810 */ /* 0x000fe20007ffe0ff */
[----:B---3--:R-:W-:-:S04]  /*0840*/  FADD R16, R17, -R16 ;  /* 0x8000001011107221 */ /* 0x008fc80000000000 */
[----:B------:R-:W-:-:S04]  /*0850*/  FMUL R16, R16, R16 ;  /* 0x0000001010107220 */ /* 0x000fc80000400000 */
[----:B--2---:R-:W2:Y:S02]  /*0860*/  F2F.F64.F32 R12, R16 ;  /* 0x00000010000c7310 */ /* 0x004ea40000201800 */
[----:B--2---:R-:W-:-:S07]  /*0870*/  DADD R12, R14, R12 ;  /* 0x000000000e0c7229 */ /* 0x004fce000000000c */
[----:B------:R1:W-:Y:S04]  /*0880*/  STG.E.64 desc[UR8][R2.64], R12 ;  /* 0x0000000c02007986 */ /* 0x0003e8000c101b08 */
.L_x_38:
[----:B------:R-:W-:Y:S05]  /*0890*/  @!P1 BRA `(.L_x_35) ;  /* 0x0000000000889947 */ /* 0x000fea0003800000 */
[----:B------:R-:W-:-:S13]  /*08a0*/  ISETP.NE.AND P0, PT, R4, 0x1, PT ;  /* 0x000000010400780c */ /* 0x000fda0003f05270 */
[----:B------:R-:W2:Y:S01]  /*08b0*/  @P0 LDC.64 R8, c[0x0][0x398] ;  /* 0x0000e600ff080b82 */ /* 0x000ea20000000a00 */
[----:B-1----:R-:W-:-:S07]  /*08c0*/  @P0 IADD3 R15, PT, PT, R0, R11, RZ ;  /* 0x0000000b000f0210 */ /* 0x002fce0007ffe0ff */
[----:B------:R-:W1:Y:S01]  /*08d0*/  @P0 LDC.64 R6, c[0x0][0x3a0] ;  /* 0x0000e800ff060b82 */ /* 0x000e620000000a00 */
[----:B--2---:R-:W-:-:S05]  /*08e0*/  @P0 IMAD.WIDE R8, R15, 0x4, R8 ;  /* 0x000000040f080825 */ /* 0x004fca00078e0208 */
[----:B------:R-:W2:Y:S01]  /*08f0*/  @P0 LDG.E R4, desc[UR8][R8.64] ;  /* 0x0000000808040981 */ /* 0x000ea2000c1e1900 */
[----:B-1----:R-:W-:-:S05]  /*0900*/  @P0 IMAD.WIDE R14, R15, 0x4, R6 ;  /* 0x000000040f0e0825 */ /* 0x002fca00078e0206 */
        /* <DEDUP_REMOVED lines=10> */
[----:B------:R-:W-:-:S05]  /*09b0*/  @P0 VIADD R11, R11, 0x2 ;  /* 0x000000020b0b0836 */ /* 0x000fca0000000000 */
[----:B------:R-:W-:Y:S01]  /*09c0*/  @P1 IADD3 R11, PT, PT, R0, R11, RZ ;  /* 0x0000000b000b1210 */ /* 0x000fe20007ffe0ff */
[----:B--2---:R-:W-:Y:S02]  /*09d0*/  @P0 FADD R4, R4, -R17 ;  /* 0x8000001104040221 */ /* 0x004fe40000000000 */
[----:B------:R-:W2:Y:S02]  /*09e0*/  @P1 LDC.64 R16, c[0x0][0x398] ;  /* 0x0000e600ff101b82 */ /* 0x000ea40000000a00 */
[----:B------:R-:W-:-:S04]  /*09f0*/  @P0 FMUL R20, R4, R4 ;  /* 0x0000000404140220 */ /* 0x000fc80000400000 */
[----:B------:R-:W3:Y:S02]  /*0a00*/  @P0 F2F.F64.F32 R4, R20 ;  /* 0x0000001400040310 */ /* 0x000ee40000201800 */
[----:B---3--:R-:W-:Y:S01]  /*0a10*/  @P0 DADD R12, R6, R4 ;  /* 0x00000000060c0229 */ /* 0x008fe20000000004 */
[----:B-1----:R-:W-:-:S04]  /*0a20*/  @P1 IMAD.WIDE R6, R11, 0x4, R18 ;  /* 0x000000040b061825 */ /* 0x002fc800078e0212 */
        /* <DEDUP_REMOVED lines=9> */
.L_x_35:
        /* <DEDUP_REMOVED lines=21> */
[----:B------:R-:W-:Y:S01]  /*0c10*/  MOV R6, R12 ;  /* 0x0000000c00067202 */ /* 0x000fe20000000f00 */
[----:B------:R-:W-:Y:S01]  /*0c20*/  IMAD.MOV.U32 R7, RZ, RZ, R13 ;  /* 0x000000ffff077224 */ /* 0x000fe200078e000d */
[----:B------:R-:W-:-:S07]  /*0c30*/  MOV R0, 0xc50 ;  /* 0x00000c5000007802 */ /* 0x000fce0000000f00 */
[----:B0-23--:R-:W-:Y:S05]  /*0c40*/  CALL.REL.NOINC `($__internal_3_$__cuda_sm20_dsqrt_rn_f64_mediumpath_v1) ;  /* 0x00000000000c7944 */ /* 0x00dfea0003c00000 */
.L_x_40:
[----:B------:R-:W-:Y:S05]  /*0c50*/  BSYNC.RECONVERGENT B0 ;  /* 0x0000000000007941 */ /* 0x000fea0003800200 */
.L_x_39:
[----:B------:R-:W-:Y:S01]  /*0c60*/  STG.E.64 desc[UR8][R2.64], R6 ;  /* 0x0000000602007986 */ /* 0x000fe2000c101b08 */
[----:B------:R-:W-:Y:S05]  /*0c70*/  EXIT ;  /* 0x000000000000794d */ /* 0x000fea0003800000 */
        .weak           $__internal_3_$__cuda_sm20_dsqrt_rn_f64_mediumpath_v1
        .type           $__internal_3_$__cuda_sm20_dsqrt_rn_f64_mediumpath_v1,@function
        .size           $__internal_3_$__cuda_sm20_dsqrt_rn_f64_mediumpath_v1,(.L_x_49 - $__internal_3_$__cuda_sm20_dsqrt_rn_f64_mediumpath_v1)
$__internal_3_$__cuda_sm20_dsqrt_rn_f64_mediumpath_v1:
[----:B------:R-:W-:Y:S01]  /*0c80*/  ISETP.GE.U32.AND P0, PT, R4, -0x3400000, PT ;  /* 0xfcc000000400780c */ /* 0x000fe20003f06070 */
[----:B------:R-:W-:Y:S01]  /*0c90*/  BSSY.RECONVERGENT B1, `(.L_x_41) ;  /* 0x0000026000017945 */ /* 0x000fe20003800200 */
[----:B------:R-:W-:Y:S02]  /*0ca0*/  MOV R8, R10 ;  /* 0x0000000a00087202 */ /* 0x000fe40000000f00 */
[----:B------:R-:W-:Y:S02]  /*0cb0*/  MOV R4, R16 ;  /* 0x0000001000047202 */ /* 0x000fe40000000f00 */
[----:B------:R-:W-:-:S07]  /*0cc0*/  MOV R5, R17 ;  /* 0x0000001100057202 */ /* 0x000fce0000000f00 */
[----:B------:R-:W-:Y:S05]  /*0cd0*/  @!P0 BRA `(.L_x_42) ;  /* 0x0000000000208947 */ /* 0x000fea0003800000 */
[----:B------:R-:W-:-:S10]  /*0ce0*/  DFMA.RM R4, R4, R8, R14 ;  /* 0x000000080404722b */ /* 0x000fd4000000400e */
[----:B------:R-:W-:-:S05]  /*0cf0*/  IADD3 R8, P0, PT, R4, 0x1, RZ ;  /* 0x0000000104087810 */ /* 0x000fca0007f1e0ff */
[----:B------:R-:W-:-:S06]  /*0d00*/  IMAD.X R9, RZ, RZ, R5, P0 ;  /* 0x000000ffff097224 */ /* 0x000fcc00000e0605 */
[----:B------:R-:W-:-:S08]  /*0d10*/  DFMA.RP R6, -R4, R8, R6 ;  /* 0x000000080406722b */ /* 0x000fd00000008106 */
[----:B------:R-:W-:-:S06]  /*0d20*/  DSETP.GT.AND P0, PT, R6, RZ, PT ;  /* 0x000000ff0600722a */ /* 0x000fcc0003f04000 */
[----:B------:R-:W-:Y:S02]  /*0d30*/  FSEL R4, R8, R4, P0 ;  /* 0x0000000408047208 */ /* 0x000fe40000000000 */
[----:B------:R-:W-:Y:S01]  /*0d40*/  FSEL R5, R9, R5, P0 ;  /* 0x0000000509057208 */ /* 0x000fe20000000000 */
[----:B------:R-:W-:Y:S06]  /*0d50*/  BRA `(.L_x_43) ;  /* 0x0000000000647947 */ /* 0x000fec0003800000 */
.L_x_42:
[----:B------:R-:W-:-:S14]  /*0d60*/  DSETP.NE.AND P0, PT, R6, RZ, PT ;  /* 0x000000ff0600722a */ /* 0x000fdc0003f05000 */
[----:B------:R-:W-:Y:S05]  /*0d70*/  @!P0 BRA `(.L_x_44) ;  /* 0x0000000000588947 */ /* 0x000fea0003800000 */
[----:B------:R-:W-:-:S13]  /*0d80*/  ISETP.GE.AND P0, PT, R7, RZ, PT ;  /* 0x000000ff0700720c */ /* 0x000fda0003f06270 */
[----:B------:R-:W-:Y:S02]  /*0d90*/  @!P0 MOV R4, 0x0 ;  /* 0x0000000000048802 */ /* 0x000fe40000000f00 */
        /* <DEDUP_REMOVED lines=20> */
.L_x_44:
[----:B------:R-:W-:-:S11]  /*0ee0*/  DADD R4, R6, R6 ;  /* 0x0000000006047229 */ /* 0x000fd60000000006 */
.L_x_43:
[----:B------:R-:W-:Y:S05]  /*0ef0*/  BSYNC.RECONVERGENT B1 ;  /* 0x0000000000017941 */ /* 0x000fea0003800200 */
.L_x_41:
[----:B------:R-:W-:Y:S01]  /*0f00*/  MOV R7, R5 ;  /* 0x0000000500077202 */ /* 0x000fe20000000f00 */
[----:B------:R-:W-:Y:S02]  /*0f10*/  HFMA2 R5, -RZ, RZ, 0, 0 ;  /* 0x00000000ff057431 */ /* 0x000fe400000001ff */
[----:B------:R-:W-:Y:S01]  /*0f20*/  IMAD.MOV.U32 R6, RZ, RZ, R4 ;  /* 0x000000ffff067224 */ /* 0x000fe200078e0004 */
[----:B------:R-:W-:-:S04]  /*0f30*/  MOV R4, R0 ;  /* 0x0000000000047202 */ /* 0x000fc80000000f00 */
[----:B------:R-:W-:Y:S05]  /*0f40*/  RET.REL.NODEC R4 `(l2distance_f32) ;  /* 0xfffffff0042c7950 */ /* 0x000fea0003c3ffff */
.L_x_45:
        /* <DEDUP_REMOVED lines=11> */
.L_x_49:


//--------------------- .nv.shared.reserved.0     --------------------------
	.section	.nv.shared.reserved.0,"aw",@nobits
	.weak		__nv_reservedSMEM_offset_0_alias
	.size		__nv_reservedSMEM_offset_0_alias, 0, 64
	.other		__nv_reservedSMEM_offset_0_alias,@"STO_CUDA_RESERVED_SHARED STV_DEFAULT"
__nv_reservedSMEM_offset_0_alias:
	.zero		0
	.zero		64


//--------------------- .nv.constant0.l2distance_f64_const --------------------------
	.section	.nv.constant0.l2distance_f64_const,"a",@progbits
	.sectionflags	@""
	.align	4
.nv.constant0.l2distance_f64_const:
	.zero		936


//--------------------- .nv.constant0.l2distance_f64 --------------------------
	.section	.nv.constant0.l2distance_f64,"a",@progbits
	.sectionflags	@""
	.align	4
.nv.constant0.l2distance_f64:
	.zero		936


//--------------------- .nv.constant0.l2distance_f32_const --------------------------
	.section	.nv.constant0.l2distance_f32_const,"a",@progbits
	.sectionflags	@""
	.align	4
.nv.constant0.l2distance_f32_const:
	.zero		936


//--------------------- .nv.constant0.l2distance_f32 --------------------------
	.section	.nv.constant0.l2distance_f32,"a",@progbits
	.sectionflags	@""
	.align	4
.nv.constant0.l2distance_f32:
	.zero		936


//--------------------- SYMBOLS --------------------------

	.type		.nv.reservedSmem.offset0,@object
	.size		.nv.reservedSmem.offset0,0x4
